//
// Generated by NVIDIA NVVM Compiler
//
// Compiler Build ID: CL-36424714
// Cuda compilation tools, release 13.0, V13.0.88
// Based on NVVM 20.0.0
//

.version 9.0
.target sm_100
.address_size 64

	// .globl	_Z12softmax_cudaPKfPfmm
.extern .shared .align 16 .b8 inp_shared[];

.visible .entry _Z12softmax_cudaPKfPfmm(
	.param .u64 .ptr .align 1 _Z12softmax_cudaPKfPfmm_param_0,
	.param .u64 .ptr .align 1 _Z12softmax_cudaPKfPfmm_param_1,
	.param .u64 _Z12softmax_cudaPKfPfmm_param_2,
	.param .u64 _Z12softmax_cudaPKfPfmm_param_3
)
{
	.reg .pred 	%p<42>;
	.reg .b32 	%r<56>;
	.reg .b32 	%f<328>;
	.reg .b64 	%rd<115>;

	ld.param.u64 	%rd55, [_Z12softmax_cudaPKfPfmm_param_0];
	ld.param.u64 	%rd56, [_Z12softmax_cudaPKfPfmm_param_1];
	ld.param.u64 	%rd57, [_Z12softmax_cudaPKfPfmm_param_2];
	ld.param.u64 	%rd54, [_Z12softmax_cudaPKfPfmm_param_3];
	cvta.to.global.u64 	%rd1, %rd56;
	cvta.to.global.u64 	%rd2, %rd55;
	mov.u32 	%r8, %ctaid.y;
	mov.u32 	%r9, %ntid.y;
	mov.u32 	%r1, %tid.y;
	mad.lo.s32 	%r10, %r8, %r9, %r1;
	cvt.u64.u32 	%rd3, %r10;
	add.s64 	%rd58, %rd54, 31;
	and.b64  	%rd4, %rd58, -32;
	setp.le.u64 	%p1, %rd57, %rd3;
	@%p1 bra 	$L__BB0_67;
	mov.u32 	%r2, %tid.x;
	setp.ne.s32 	%p2, %r2, 0;
	shl.b32 	%r11, %r1, 2;
	mov.u32 	%r12, inp_shared;
	add.s32 	%r3, %r12, %r11;
	@%p2 bra 	$L__BB0_3;
	mov.b32 	%r13, -8388609;
	st.shared.u32 	[%r3], %r13;
	mov.b32 	%r14, 0;
	st.shared.u32 	[%r3+128], %r14;
$L__BB0_3:
	bar.sync 	0;
	cvt.u64.u32 	%rd110, %r2;
	setp.le.u64 	%p3, %rd4, %rd110;
	@%p3 bra 	$L__BB0_10;
	mul.lo.s64 	%rd6, %rd54, %rd3;
	mov.u64 	%rd100, %rd110;
$L__BB0_5:
	setp.ge.u64 	%p4, %rd100, %rd54;
	@%p4 bra 	$L__BB0_9;
	add.s64 	%rd59, %rd100, %rd6;
	shl.b64 	%rd60, %rd59, 2;
	add.s64 	%rd61, %rd2, %rd60;
	ld.global.f32 	%f1, [%rd61];
	ld.shared.u32 	%r55, [%r3];
	mov.b32 	%r5, %f1;
$L__BB0_7:
	mov.b32 	%f2, %r55;
	setp.leu.f32 	%p5, %f1, %f2;
	@%p5 bra 	$L__BB0_9;
	atom.relaxed.shared.cas.b32 	%r7, [%r3], %r55, %r5;
	setp.ne.s32 	%p6, %r7, %r55;
	mov.u32 	%r55, %r7;
	@%p6 bra 	$L__BB0_7;
$L__BB0_9:
	add.s64 	%rd100, %rd100, 32;
	setp.lt.u64 	%p7, %rd100, %rd4;
	@%p7 bra 	$L__BB0_5;
$L__BB0_10:
	setp.le.u64 	%p8, %rd4, %rd110;
	bar.sync 	0;
	@%p8 bra 	$L__BB0_50;
	mul.lo.s64 	%rd9, %rd54, %rd3;
	not.b64 	%rd62, %rd110;
	add.s64 	%rd10, %rd4, %rd62;
	shr.u64 	%rd63, %rd10, 5;
	add.s64 	%rd11, %rd63, 1;
	and.b64  	%rd12, %rd11, 7;
	setp.lt.u64 	%p9, %rd10, 224;
	mov.u64 	%rd104, %rd110;
	@%p9 bra 	$L__BB0_30;
	and.b64  	%rd102, %rd11, 1152921504606846968;
	add.s64 	%rd64, %rd9, %rd110;
	shl.b64 	%rd65, %rd64, 2;
	add.s64 	%rd66, %rd65, %rd2;
	add.s64 	%rd101, %rd66, 512;
	mov.u64 	%rd104, %rd110;
$L__BB0_13:
	.pragma "nounroll";
	setp.ge.u64 	%p10, %rd104, %rd54;
	@%p10 bra 	$L__BB0_15;
	ld.global.f32 	%f3, [%rd101+-512];
	ld.shared.f32 	%f4, [%r3];
	sub.f32 	%f5, %f3, %f4;
	fma.rn.f32 	%f6, %f5, 0f3BBB989D, 0f3F000000;
	cvt.sat.f32.f32 	%f7, %f6;
	mov.f32 	%f8, 0f4B400001;
	mov.f32 	%f9, 0f437C0000;
	fma.rm.f32 	%f10, %f7, %f9, %f8;
	add.f32 	%f11, %f10, 0fCB40007F;
	neg.f32 	%f12, %f11;
	fma.rn.f32 	%f13, %f5, 0f3FB8AA3B, %f12;
	fma.rn.f32 	%f14, %f5, 0f32A57060, %f13;
	mov.b32 	%r15, %f10;
	shl.b32 	%r16, %r15, 23;
	mov.b32 	%f15, %r16;
	ex2.approx.ftz.f32 	%f16, %f14;
	mul.f32 	%f17, %f16, %f15;
	atom.shared.add.f32 	%f18, [%r3+128], %f17;
$L__BB0_15:
	add.s64 	%rd67, %rd104, 32;
	setp.ge.u64 	%p11, %rd67, %rd54;
	@%p11 bra 	$L__BB0_17;
	ld.global.f32 	%f19, [%rd101+-384];
	ld.shared.f32 	%f20, [%r3];
	sub.f32 	%f21, %f19, %f20;
	fma.rn.f32 	%f22, %f21, 0f3BBB989D, 0f3F000000;
	cvt.sat.f32.f32 	%f23, %f22;
	mov.f32 	%f24, 0f4B400001;
	mov.f32 	%f25, 0f437C0000;
	fma.rm.f32 	%f26, %f23, %f25, %f24;
	add.f32 	%f27, %f26, 0fCB40007F;
	neg.f32 	%f28, %f27;
	fma.rn.f32 	%f29, %f21, 0f3FB8AA3B, %f28;
	fma.rn.f32 	%f30, %f21, 0f32A57060, %f29;
	mov.b32 	%r17, %f26;
	shl.b32 	%r18, %r17, 23;
	mov.b32 	%f31, %r18;
	ex2.approx.ftz.f32 	%f32, %f30;
	mul.f32 	%f33, %f32, %f31;
	atom.shared.add.f32 	%f34, [%r3+128], %f33;
$L__BB0_17:
	add.s64 	%rd68, %rd104, 64;
	setp.ge.u64 	%p12, %rd68, %rd54;
	@%p12 bra 	$L__BB0_19;
	ld.global.f32 	%f35, [%rd101+-256];
	ld.shared.f32 	%f36, [%r3];
	sub.f32 	%f37, %f35, %f36;
	fma.rn.f32 	%f38, %f37, 0f3BBB989D, 0f3F000000;
	cvt.sat.f32.f32 	%f39, %f38;
	mov.f32 	%f40, 0f4B400001;
	mov.f32 	%f41, 0f437C0000;
	fma.rm.f32 	%f42, %f39, %f41, %f40;
	add.f32 	%f43, %f42, 0fCB40007F;
	neg.f32 	%f44, %f43;
	fma.rn.f32 	%f45, %f37, 0f3FB8AA3B, %f44;
	fma.rn.f32 	%f46, %f37, 0f32A57060, %f45;
	mov.b32 	%r19, %f42;
	shl.b32 	%r20, %r19, 23;
	mov.b32 	%f47, %r20;
	ex2.approx.ftz.f32 	%f48, %f46;
	mul.f32 	%f49, %f48, %f47;
	atom.shared.add.f32 	%f50, [%r3+128], %f49;
$L__BB0_19:
	add.s64 	%rd69, %rd104, 96;
	setp.ge.u64 	%p13, %rd69, %rd54;
	@%p13 bra 	$L__BB0_21;
	ld.global.f32 	%f51, [%rd101+-128];
	ld.shared.f32 	%f52, [%r3];
	sub.f32 	%f53, %f51, %f52;
	fma.rn.f32 	%f54, %f53, 0f3BBB989D, 0f3F000000;
	cvt.sat.f32.f32 	%f55, %f54;
	mov.f32 	%f56, 0f4B400001;
	mov.f32 	%f57, 0f437C0000;
	fma.rm.f32 	%f58, %f55, %f57, %f56;
	add.f32 	%f59, %f58, 0fCB40007F;
	neg.f32 	%f60, %f59;
	fma.rn.f32 	%f61, %f53, 0f3FB8AA3B, %f60;
	fma.rn.f32 	%f62, %f53, 0f32A57060, %f61;
	mov.b32 	%r21, %f58;
	shl.b32 	%r22, %r21, 23;
	mov.b32 	%f63, %r22;
	ex2.approx.ftz.f32 	%f64, %f62;
	mul.f32 	%f65, %f64, %f63;
	atom.shared.add.f32 	%f66, [%r3+128], %f65;
$L__BB0_21:
	add.s64 	%rd70, %rd104, 128;
	setp.ge.u64 	%p14, %rd70, %rd54;
	@%p14 bra 	$L__BB0_23;
	ld.global.f32 	%f67, [%rd101];
	ld.shared.f32 	%f68, [%r3];
	sub.f32 	%f69, %f67, %f68;
	fma.rn.f32 	%f70, %f69, 0f3BBB989D, 0f3F000000;
	cvt.sat.f32.f32 	%f71, %f70;
	mov.f32 	%f72, 0f4B400001;
	mov.f32 	%f73, 0f437C0000;
	fma.rm.f32 	%f74, %f71, %f73, %f72;
	add.f32 	%f75, %f74, 0fCB40007F;
	neg.f32 	%f76, %f75;
	fma.rn.f32 	%f77, %f69, 0f3FB8AA3B, %f76;
	fma.rn.f32 	%f78, %f69, 0f32A57060, %f77;
	mov.b32 	%r23, %f74;
	shl.b32 	%r24, %r23, 23;
	mov.b32 	%f79, %r24;
	ex2.approx.ftz.f32 	%f80, %f78;
	mul.f32 	%f81, %f80, %f79;
	atom.shared.add.f32 	%f82, [%r3+128], %f81;
$L__BB0_23:
	add.s64 	%rd71, %rd104, 160;
	setp.ge.u64 	%p15, %rd71, %rd54;
	@%p15 bra 	$L__BB0_25;
	ld.global.f32 	%f83, [%rd101+128];
	ld.shared.f32 	%f84, [%r3];
	sub.f32 	%f85, %f83, %f84;
	fma.rn.f32 	%f86, %f85, 0f3BBB989D, 0f3F000000;
	cvt.sat.f32.f32 	%f87, %f86;
	mov.f32 	%f88, 0f4B400001;
	mov.f32 	%f89, 0f437C0000;
	fma.rm.f32 	%f90, %f87, %f89, %f88;
	add.f32 	%f91, %f90, 0fCB40007F;
	neg.f32 	%f92, %f91;
	fma.rn.f32 	%f93, %f85, 0f3FB8AA3B, %f92;
	fma.rn.f32 	%f94, %f85, 0f32A57060, %f93;
	mov.b32 	%r25, %f90;
	shl.b32 	%r26, %r25, 23;
	mov.b32 	%f95, %r26;
	ex2.approx.ftz.f32 	%f96, %f94;
	mul.f32 	%f97, %f96, %f95;
	atom.shared.add.f32 	%f98, [%r3+128], %f97;
$L__BB0_25:
	add.s64 	%rd72, %rd104, 192;
	setp.ge.u64 	%p16, %rd72, %rd54;
	@%p16 bra 	$L__BB0_27;
	ld.global.f32 	%f99, [%rd101+256];
	ld.shared.f32 	%f100, [%r3];
	sub.f32 	%f101, %f99, %f100;
	fma.rn.f32 	%f102, %f101, 0f3BBB989D, 0f3F000000;
	cvt.sat.f32.f32 	%f103, %f102;
	mov.f32 	%f104, 0f4B400001;
	mov.f32 	%f105, 0f437C0000;
	fma.rm.f32 	%f106, %f103, %f105, %f104;
	add.f32 	%f107, %f106, 0fCB40007F;
	neg.f32 	%f108, %f107;
	fma.rn.f32 	%f109, %f101, 0f3FB8AA3B, %f108;
	fma.rn.f32 	%f110, %f101, 0f32A57060, %f109;
	mov.b32 	%r27, %f106;
	shl.b32 	%r28, %r27, 23;
	mov.b32 	%f111, %r28;
	ex2.approx.ftz.f32 	%f112, %f110;
	mul.f32 	%f113, %f112, %f111;
	atom.shared.add.f32 	%f114, [%r3+128], %f113;
$L__BB0_27:
	add.s64 	%rd73, %rd104, 224;
	setp.ge.u64 	%p17, %rd73, %rd54;
	@%p17 bra 	$L__BB0_29;
	ld.global.f32 	%f115, [%rd101+384];
	ld.shared.f32 	%f116, [%r3];
	sub.f32 	%f117, %f115, %f116;
	fma.rn.f32 	%f118, %f117, 0f3BBB989D, 0f3F000000;
	cvt.sat.f32.f32 	%f119, %f118;
	mov.f32 	%f120, 0f4B400001;
	mov.f32 	%f121, 0f437C0000;
	fma.rm.f32 	%f122, %f119, %f121, %f120;
	add.f32 	%f123, %f122, 0fCB40007F;
	neg.f32 	%f124, %f123;
	fma.rn.f32 	%f125, %f117, 0f3FB8AA3B, %f124;
	fma.rn.f32 	%f126, %f117, 0f32A57060, %f125;
	mov.b32 	%r29, %f122;
	shl.b32 	%r30, %r29, 23;
	mov.b32 	%f127, %r30;
	ex2.approx.ftz.f32 	%f128, %f126;
	mul.f32 	%f129, %f128, %f127;
	atom.shared.add.f32 	%f130, [%r3+128], %f129;
$L__BB0_29:
	add.s64 	%rd104, %rd104, 256;
	add.s64 	%rd102, %rd102, -8;
	add.s64 	%rd101, %rd101, 1024;
	setp.ne.s64 	%p18, %rd102, 0;
	@%p18 bra 	$L__BB0_13;
$L__BB0_30:
	setp.eq.s64 	%p19, %rd12, 0;
	@%p19 bra 	$L__BB0_50;
	setp.lt.u64 	%p20, %rd12, 4;
	@%p20 bra 	$L__BB0_41;
	setp.ge.u64 	%p21, %rd104, %rd54;
	add.s64 	%rd74, %rd104, %rd9;
	shl.b64 	%rd75, %rd74, 2;
	add.s64 	%rd22, %rd2, %rd75;
	@%p21 bra 	$L__BB0_34;
	ld.global.f32 	%f131, [%rd22];
	ld.shared.f32 	%f132, [%r3];
	sub.f32 	%f133, %f131, %f132;
	fma.rn.f32 	%f134, %f133, 0f3BBB989D, 0f3F000000;
	cvt.sat.f32.f32 	%f135, %f134;
	mov.f32 	%f136, 0f4B400001;
	mov.f32 	%f137, 0f437C0000;
	fma.rm.f32 	%f138, %f135, %f137, %f136;
	add.f32 	%f139, %f138, 0fCB40007F;
	neg.f32 	%f140, %f139;
	fma.rn.f32 	%f141, %f133, 0f3FB8AA3B, %f140;
	fma.rn.f32 	%f142, %f133, 0f32A57060, %f141;
	mov.b32 	%r31, %f138;
	shl.b32 	%r32, %r31, 23;
	mov.b32 	%f143, %r32;
	ex2.approx.ftz.f32 	%f144, %f142;
	mul.f32 	%f145, %f144, %f143;
	atom.shared.add.f32 	%f146, [%r3+128], %f145;
$L__BB0_34:
	add.s64 	%rd76, %rd104, 32;
	setp.ge.u64 	%p22, %rd76, %rd54;
	@%p22 bra 	$L__BB0_36;
	ld.global.f32 	%f147, [%rd22+128];
	ld.shared.f32 	%f148, [%r3];
	sub.f32 	%f149, %f147, %f148;
	fma.rn.f32 	%f150, %f149, 0f3BBB989D, 0f3F000000;
	cvt.sat.f32.f32 	%f151, %f150;
	mov.f32 	%f152, 0f4B400001;
	mov.f32 	%f153, 0f437C0000;
	fma.rm.f32 	%f154, %f151, %f153, %f152;
	add.f32 	%f155, %f154, 0fCB40007F;
	neg.f32 	%f156, %f155;
	fma.rn.f32 	%f157, %f149, 0f3FB8AA3B, %f156;
	fma.rn.f32 	%f158, %f149, 0f32A57060, %f157;
	mov.b32 	%r33, %f154;
	shl.b32 	%r34, %r33, 23;
	mov.b32 	%f159, %r34;
	ex2.approx.ftz.f32 	%f160, %f158;
	mul.f32 	%f161, %f160, %f159;
	atom.shared.add.f32 	%f162, [%r3+128], %f161;
$L__BB0_36:
	add.s64 	%rd77, %rd104, 64;
	setp.ge.u64 	%p23, %rd77, %rd54;
	@%p23 bra 	$L__BB0_38;
	ld.global.f32 	%f163, [%rd22+256];
	ld.shared.f32 	%f164, [%r3];
	sub.f32 	%f165, %f163, %f164;
	fma.rn.f32 	%f166, %f165, 0f3BBB989D, 0f3F000000;
	cvt.sat.f32.f32 	%f167, %f166;
	mov.f32 	%f168, 0f4B400001;
	mov.f32 	%f169, 0f437C0000;
	fma.rm.f32 	%f170, %f167, %f169, %f168;
	add.f32 	%f171, %f170, 0fCB40007F;
	neg.f32 	%f172, %f171;
	fma.rn.f32 	%f173, %f165, 0f3FB8AA3B, %f172;
	fma.rn.f32 	%f174, %f165, 0f32A57060, %f173;
	mov.b32 	%r35, %f170;
	shl.b32 	%r36, %r35, 23;
	mov.b32 	%f175, %r36;
	ex2.approx.ftz.f32 	%f176, %f174;
	mul.f32 	%f177, %f176, %f175;
	atom.shared.add.f32 	%f178, [%r3+128], %f177;
$L__BB0_38:
	add.s64 	%rd78, %rd104, 96;
	setp.ge.u64 	%p24, %rd78, %rd54;
	@%p24 bra 	$L__BB0_40;
	ld.global.f32 	%f179, [%rd22+384];
	ld.shared.f32 	%f180, [%r3];
	sub.f32 	%f181, %f179, %f180;
	fma.rn.f32 	%f182, %f181, 0f3BBB989D, 0f3F000000;
	cvt.sat.f32.f32 	%f183, %f182;
	mov.f32 	%f184, 0f4B400001;
	mov.f32 	%f185, 0f437C0000;
	fma.rm.f32 	%f186, %f183, %f185, %f184;
	add.f32 	%f187, %f186, 0fCB40007F;
	neg.f32 	%f188, %f187;
	fma.rn.f32 	%f189, %f181, 0f3FB8AA3B, %f188;
	fma.rn.f32 	%f190, %f181, 0f32A57060, %f189;
	mov.b32 	%r37, %f186;
	shl.b32 	%r38, %r37, 23;
	mov.b32 	%f191, %r38;
	ex2.approx.ftz.f32 	%f192, %f190;
	mul.f32 	%f193, %f192, %f191;
	atom.shared.add.f32 	%f194, [%r3+128], %f193;
$L__BB0_40:
	add.s64 	%rd104, %rd104, 128;
$L__BB0_41:
	and.b64  	%rd79, %rd11, 3;
	setp.eq.s64 	%p25, %rd79, 0;
	@%p25 bra 	$L__BB0_50;
	setp.eq.s64 	%p26, %rd79, 1;
	@%p26 bra 	$L__BB0_48;
	setp.ge.u64 	%p27, %rd104, %rd54;
	add.s64 	%rd80, %rd104, %rd9;
	shl.b64 	%rd81, %rd80, 2;
	add.s64 	%rd25, %rd2, %rd81;
	@%p27 bra 	$L__BB0_45;
	ld.global.f32 	%f195, [%rd25];
	ld.shared.f32 	%f196, [%r3];
	sub.f32 	%f197, %f195, %f196;
	fma.rn.f32 	%f198, %f197, 0f3BBB989D, 0f3F000000;
	cvt.sat.f32.f32 	%f199, %f198;
	mov.f32 	%f200, 0f4B400001;
	mov.f32 	%f201, 0f437C0000;
	fma.rm.f32 	%f202, %f199, %f201, %f200;
	add.f32 	%f203, %f202, 0fCB40007F;
	neg.f32 	%f204, %f203;
	fma.rn.f32 	%f205, %f197, 0f3FB8AA3B, %f204;
	fma.rn.f32 	%f206, %f197, 0f32A57060, %f205;
	mov.b32 	%r39, %f202;
	shl.b32 	%r40, %r39, 23;
	mov.b32 	%f207, %r40;
	ex2.approx.ftz.f32 	%f208, %f206;
	mul.f32 	%f209, %f208, %f207;
	atom.shared.add.f32 	%f210, [%r3+128], %f209;
$L__BB0_45:
	add.s64 	%rd82, %rd104, 32;
	setp.ge.u64 	%p28, %rd82, %rd54;
	@%p28 bra 	$L__BB0_47;
	ld.global.f32 	%f211, [%rd25+128];
	ld.shared.f32 	%f212, [%r3];
	sub.f32 	%f213, %f211, %f212;
	fma.rn.f32 	%f214, %f213, 0f3BBB989D, 0f3F000000;
	cvt.sat.f32.f32 	%f215, %f214;
	mov.f32 	%f216, 0f4B400001;
	mov.f32 	%f217, 0f437C0000;
	fma.rm.f32 	%f218, %f215, %f217, %f216;
	add.f32 	%f219, %f218, 0fCB40007F;
	neg.f32 	%f220, %f219;
	fma.rn.f32 	%f221, %f213, 0f3FB8AA3B, %f220;
	fma.rn.f32 	%f222, %f213, 0f32A57060, %f221;
	mov.b32 	%r41, %f218;
	shl.b32 	%r42, %r41, 23;
	mov.b32 	%f223, %r42;
	ex2.approx.ftz.f32 	%f224, %f222;
	mul.f32 	%f225, %f224, %f223;
	atom.shared.add.f32 	%f226, [%r3+128], %f225;
$L__BB0_47:
	add.s64 	%rd104, %rd104, 64;
$L__BB0_48:
	shr.u64 	%rd83, %rd10, 5;
	and.b64  	%rd84, %rd83, 1;
	setp.eq.b64 	%p29, %rd84, 1;
	setp.ge.u64 	%p30, %rd104, %rd54;
	or.pred  	%p31, %p29, %p30;
	@%p31 bra 	$L__BB0_50;
	add.s64 	%rd85, %rd104, %rd9;
	shl.b64 	%rd86, %rd85, 2;
	add.s64 	%rd87, %rd2, %rd86;
	ld.global.f32 	%f227, [%rd87];
	ld.shared.f32 	%f228, [%r3];
	sub.f32 	%f229, %f227, %f228;
	fma.rn.f32 	%f230, %f229, 0f3BBB989D, 0f3F000000;
	cvt.sat.f32.f32 	%f231, %f230;
	mov.f32 	%f232, 0f4B400001;
	mov.f32 	%f233, 0f437C0000;
	fma.rm.f32 	%f234, %f231, %f233, %f232;
	add.f32 	%f235, %f234, 0fCB40007F;
	neg.f32 	%f236, %f235;
	fma.rn.f32 	%f237, %f229, 0f3FB8AA3B, %f236;
	fma.rn.f32 	%f238, %f229, 0f32A57060, %f237;
	mov.b32 	%r43, %f234;
	shl.b32 	%r44, %r43, 23;
	mov.b32 	%f239, %r44;
	ex2.approx.ftz.f32 	%f240, %f238;
	mul.f32 	%f241, %f240, %f239;
	atom.shared.add.f32 	%f242, [%r3+128], %f241;
$L__BB0_50:
	setp.le.u64 	%p32, %rd4, %rd110;
	bar.sync 	0;
	@%p32 bra 	$L__BB0_67;
	mul.lo.s64 	%rd28, %rd54, %rd3;
	not.b64 	%rd88, %rd110;
	add.s64 	%rd29, %rd4, %rd88;
	and.b64  	%rd89, %rd29, 96;
	setp.eq.s64 	%p33, %rd89, 96;
	mov.u64 	%rd114, %rd110;
	@%p33 bra 	$L__BB0_56;
	shr.u64 	%rd90, %rd29, 5;
	add.s64 	%rd91, %rd90, 1;
	and.b64  	%rd92, %rd91, 3;
	add.s64 	%rd93, %rd28, %rd110;
	shl.b64 	%rd94, %rd93, 2;
	add.s64 	%rd109, %rd1, %rd94;
	add.s64 	%rd108, %rd2, %rd94;
	neg.s64 	%rd107, %rd92;
	shl.b64 	%rd95, %rd91, 5;
	and.b64  	%rd96, %rd95, 96;
	add.s64 	%rd114, %rd96, %rd110;
$L__BB0_53:
	.pragma "nounroll";
	setp.ge.u64 	%p34, %rd110, %rd54;
	@%p34 bra 	$L__BB0_55;
	ld.global.f32 	%f243, [%rd108];
	ld.shared.f32 	%f244, [%r3];
	sub.f32 	%f245, %f243, %f244;
	fma.rn.f32 	%f246, %f245, 0f3BBB989D, 0f3F000000;
	cvt.sat.f32.f32 	%f247, %f246;
	mov.f32 	%f248, 0f4B400001;
	mov.f32 	%f249, 0f437C0000;
	fma.rm.f32 	%f250, %f247, %f249, %f248;
	add.f32 	%f251, %f250, 0fCB40007F;
	neg.f32 	%f252, %f251;
	fma.rn.f32 	%f253, %f245, 0f3FB8AA3B, %f252;
	fma.rn.f32 	%f254, %f245, 0f32A57060, %f253;
	mov.b32 	%r45, %f250;
	shl.b32 	%r46, %r45, 23;
	mov.b32 	%f255, %r46;
	ex2.approx.ftz.f32 	%f256, %f254;
	mul.f32 	%f257, %f256, %f255;
	ld.shared.f32 	%f258, [%r3+128];
	div.rn.f32 	%f259, %f257, %f258;
	st.global.f32 	[%rd109], %f259;
$L__BB0_55:
	add.s64 	%rd110, %rd110, 32;
	add.s64 	%rd109, %rd109, 128;
	add.s64 	%rd108, %rd108, 128;
	add.s64 	%rd107, %rd107, 1;
	setp.ne.s64 	%p35, %rd107, 0;
	@%p35 bra 	$L__BB0_53;
$L__BB0_56:
	setp.lt.u64 	%p36, %rd29, 96;
	@%p36 bra 	$L__BB0_67;
	add.s64 	%rd97, %rd114, %rd28;
	shl.b64 	%rd98, %rd97, 2;
	add.s64 	%rd99, %rd98, 256;
	add.s64 	%rd113, %rd1, %rd99;
	add.s64 	%rd112, %rd2, %rd99;
$L__BB0_58:
	setp.ge.u64 	%p37, %rd114, %rd54;
	@%p37 bra 	$L__BB0_60;
	ld.global.f32 	%f260, [%rd112+-256];
	ld.shared.f32 	%f261, [%r3];
	sub.f32 	%f262, %f260, %f261;
	fma.rn.f32 	%f263, %f262, 0f3BBB989D, 0f3F000000;
	cvt.sat.f32.f32 	%f264, %f263;
	mov.f32 	%f265, 0f4B400001;
	mov.f32 	%f266, 0f437C0000;
	fma.rm.f32 	%f267, %f264, %f266, %f265;
	add.f32 	%f268, %f267, 0fCB40007F;
	neg.f32 	%f269, %f268;
	fma.rn.f32 	%f270, %f262, 0f3FB8AA3B, %f269;
	fma.rn.f32 	%f271, %f262, 0f32A57060, %f270;
	mov.b32 	%r47, %f267;
	shl.b32 	%r48, %r47, 23;
	mov.b32 	%f272, %r48;
	ex2.approx.ftz.f32 	%f273, %f271;
	mul.f32 	%f274, %f273, %f272;
	ld.shared.f32 	%f275, [%r3+128];
	div.rn.f32 	%f276, %f274, %f275;
	st.global.f32 	[%rd113+-256], %f276;
$L__BB0_60:
	add.s64 	%rd48, %rd114, 32;
	setp.ge.u64 	%p38, %rd48, %rd54;
	@%p38 bra 	$L__BB0_62;
	ld.global.f32 	%f277, [%rd112+-128];
	ld.shared.f32 	%f278, [%r3];
	sub.f32 	%f279, %f277, %f278;
	fma.rn.f32 	%f280, %f279, 0f3BBB989D, 0f3F000000;
	cvt.sat.f32.f32 	%f281, %f280;
	mov.f32 	%f282, 0f4B400001;
	mov.f32 	%f283, 0f437C0000;
	fma.rm.f32 	%f284, %f281, %f283, %f282;
	add.f32 	%f285, %f284, 0fCB40007F;
	neg.f32 	%f286, %f285;
	fma.rn.f32 	%f287, %f279, 0f3FB8AA3B, %f286;
	fma.rn.f32 	%f288, %f279, 0f32A57060, %f287;
	mov.b32 	%r49, %f284;
	shl.b32 	%r50, %r49, 23;
	mov.b32 	%f289, %r50;
	ex2.approx.ftz.f32 	%f290, %f288;
	mul.f32 	%f291, %f290, %f289;
	ld.shared.f32 	%f292, [%r3+128];
	div.rn.f32 	%f293, %f291, %f292;
	st.global.f32 	[%rd113+-128], %f293;
$L__BB0_62:
	add.s64 	%rd49, %rd48, 32;
	setp.ge.u64 	%p39, %rd49, %rd54;
	@%p39 bra 	$L__BB0_64;
	ld.global.f32 	%f294, [%rd112];
	ld.shared.f32 	%f295, [%r3];
	sub.f32 	%f296, %f294, %f295;
	fma.rn.f32 	%f297, %f296, 0f3BBB989D, 0f3F000000;
	cvt.sat.f32.f32 	%f298, %f297;
	mov.f32 	%f299, 0f4B400001;
	mov.f32 	%f300, 0f437C0000;
	fma.rm.f32 	%f301, %f298, %f300, %f299;
	add.f32 	%f302, %f301, 0fCB40007F;
	neg.f32 	%f303, %f302;
	fma.rn.f32 	%f304, %f296, 0f3FB8AA3B, %f303;
	fma.rn.f32 	%f305, %f296, 0f32A57060, %f304;
	mov.b32 	%r51, %f301;
	shl.b32 	%r52, %r51, 23;
	mov.b32 	%f306, %r52;
	ex2.approx.ftz.f32 	%f307, %f305;
	mul.f32 	%f308, %f307, %f306;
	ld.shared.f32 	%f309, [%r3+128];
	div.rn.f32 	%f310, %f308, %f309;
	st.global.f32 	[%rd113], %f310;
$L__BB0_64:
	add.s64 	%rd50, %rd49, 32;
	setp.ge.u64 	%p40, %rd50, %rd54;
	@%p40 bra 	$L__BB0_66;
	ld.global.f32 	%f311, [%rd112+128];
	ld.shared.f32 	%f312, [%r3];
	sub.f32 	%f313, %f311, %f312;
	fma.rn.f32 	%f314, %f313, 0f3BBB989D, 0f3F000000;
	cvt.sat.f32.f32 	%f315, %f314;
	mov.f32 	%f316, 0f4B400001;
	mov.f32 	%f317, 0f437C0000;
	fma.rm.f32 	%f318, %f315, %f317, %f316;
	add.f32 	%f319, %f318, 0fCB40007F;
	neg.f32 	%f320, %f319;
	fma.rn.f32 	%f321, %f313, 0f3FB8AA3B, %f320;
	fma.rn.f32 	%f322, %f313, 0f32A57060, %f321;
	mov.b32 	%r53, %f318;
	shl.b32 	%r54, %r53, 23;
	mov.b32 	%f323, %r54;
	ex2.approx.ftz.f32 	%f324, %f322;
	mul.f32 	%f325, %f324, %f323;
	ld.shared.f32 	%f326, [%r3+128];
	div.rn.f32 	%f327, %f325, %f326;
	st.global.f32 	[%rd113+128], %f327;
$L__BB0_66:
	add.s64 	%rd113, %rd113, 512;
	add.s64 	%rd112, %rd112, 512;
	add.s64 	%rd114, %rd50, 32;
	setp.lt.u64 	%p41, %rd114, %rd4;
	@%p41 bra 	$L__BB0_58;
$L__BB0_67:
	ret;

}
	// .globl	_Z17softmax_cuda_gradPKfS0_Pfmm
.visible .entry _Z17softmax_cuda_gradPKfS0_Pfmm(
	.param .u64 .ptr .align 1 _Z17softmax_cuda_gradPKfS0_Pfmm_param_0,
	.param .u64 .ptr .align 1 _Z17softmax_cuda_gradPKfS0_Pfmm_param_1,
	.param .u64 .ptr .align 1 _Z17softmax_cuda_gradPKfS0_Pfmm_param_2,
	.param .u64 _Z17softmax_cuda_gradPKfS0_Pfmm_param_3,
	.param .u64 _Z17softmax_cuda_gradPKfS0_Pfmm_param_4
)
{
	.reg .pred 	%p<17>;
	.reg .b32 	%r<9>;
	.reg .b32 	%f<95>;
	.reg .b64 	%rd<61>;
	.reg .b64 	%fd<43>;

	ld.param.u64 	%rd26, [_Z17softmax_cuda_gradPKfS0_Pfmm_param_0];
	ld.param.u64 	%rd27, [_Z17softmax_cuda_gradPKfS0_Pfmm_param_1];
	ld.param.u64 	%rd28, [_Z17softmax_cuda_gradPKfS0_Pfmm_param_3];
	ld.param.u64 	%rd25, [_Z17softmax_cuda_gradPKfS0_Pfmm_param_4];
	cvta.to.global.u64 	%rd1, %rd27;
	cvta.to.global.u64 	%rd2, %rd26;
	mov.u32 	%r1, %ctaid.y;
	mov.u32 	%r2, %ntid.y;
	mov.u32 	%r3, %tid.y;
	mad.lo.s32 	%r4, %r1, %r2, %r3;
	cvt.u64.u32 	%rd3, %r4;
	mov.u32 	%r5, %ctaid.x;
	mov.u32 	%r6, %ntid.x;
	mov.u32 	%r7, %tid.x;
	mad.lo.s32 	%r8, %r5, %r6, %r7;
	cvt.u64.u32 	%rd4, %r8;
	setp.le.u64 	%p1, %rd28, %rd3;
	setp.le.u64 	%p2, %rd25, %rd4;
	or.pred  	%p3, %p1, %p2;
	@%p3 bra 	$L__BB1_30;
	mul.lo.s64 	%rd5, %rd25, %rd3;
	add.s64 	%rd6, %rd5, %rd4;
	shl.b64 	%rd30, %rd6, 2;
	add.s64 	%rd7, %rd1, %rd30;
	add.s64 	%rd8, %rd2, %rd30;
	setp.lt.u64 	%p4, %rd25, 4;
	mov.f32 	%f81, 0f00000000;
	mov.b64 	%rd60, 0;
	@%p4 bra 	$L__BB1_16;
	shl.b64 	%rd32, %rd5, 2;
	add.s64 	%rd33, %rd32, 8;
	add.s64 	%rd56, %rd2, %rd33;
	add.s64 	%rd55, %rd1, %rd33;
	mov.f32 	%f81, 0f00000000;
	mov.b64 	%rd58, 0;
	mov.u64 	%rd57, %rd4;
$L__BB1_3:
	.pragma "nounroll";
	setp.ne.s64 	%p5, %rd57, 0;
	@%p5 bra 	$L__BB1_5;
	ld.global.f32 	%f40, [%rd8];
	ld.global.f32 	%f82, [%rd7];
	mul.f32 	%f41, %f40, %f82;
	cvt.f64.f32 	%fd1, %f41;
	cvt.f64.f32 	%fd2, %f82;
	mov.f64 	%fd3, 0d3FF0000000000000;
	sub.f64 	%fd4, %fd3, %fd2;
	cvt.f64.f32 	%fd5, %f81;
	fma.rn.f64 	%fd6, %fd4, %fd1, %fd5;
	cvt.rn.f32.f64 	%f83, %fd6;
	bra.uni 	$L__BB1_6;
$L__BB1_5:
	ld.global.f32 	%f36, [%rd56+-8];
	ld.global.f32 	%f37, [%rd55+-8];
	mul.f32 	%f38, %f37, %f36;
	ld.global.f32 	%f82, [%rd7];
	mul.f32 	%f39, %f38, %f82;
	sub.f32 	%f83, %f81, %f39;
$L__BB1_6:
	add.s64 	%rd34, %rd58, 1;
	setp.eq.s64 	%p6, %rd34, %rd4;
	@%p6 bra 	$L__BB1_8;
	ld.global.f32 	%f42, [%rd56+-4];
	ld.global.f32 	%f43, [%rd55+-4];
	mul.f32 	%f44, %f43, %f42;
	mul.f32 	%f45, %f44, %f82;
	sub.f32 	%f84, %f83, %f45;
	bra.uni 	$L__BB1_9;
$L__BB1_8:
	ld.global.f32 	%f46, [%rd8];
	mul.f32 	%f47, %f46, %f82;
	cvt.f64.f32 	%fd7, %f47;
	cvt.f64.f32 	%fd8, %f82;
	mov.f64 	%fd9, 0d3FF0000000000000;
	sub.f64 	%fd10, %fd9, %fd8;
	cvt.f64.f32 	%fd11, %f83;
	fma.rn.f64 	%fd12, %fd10, %fd7, %fd11;
	cvt.rn.f32.f64 	%f84, %fd12;
$L__BB1_9:
	add.s64 	%rd35, %rd58, 2;
	setp.eq.s64 	%p7, %rd35, %rd4;
	@%p7 bra 	$L__BB1_11;
	ld.global.f32 	%f48, [%rd56];
	ld.global.f32 	%f49, [%rd55];
	mul.f32 	%f50, %f49, %f48;
	mul.f32 	%f51, %f50, %f82;
	sub.f32 	%f85, %f84, %f51;
	bra.uni 	$L__BB1_12;
$L__BB1_11:
	ld.global.f32 	%f52, [%rd8];
	mul.f32 	%f53, %f52, %f82;
	cvt.f64.f32 	%fd13, %f53;
	cvt.f64.f32 	%fd14, %f82;
	mov.f64 	%fd15, 0d3FF0000000000000;
	sub.f64 	%fd16, %fd15, %fd14;
	cvt.f64.f32 	%fd17, %f84;
	fma.rn.f64 	%fd18, %fd16, %fd13, %fd17;
	cvt.rn.f32.f64 	%f85, %fd18;
$L__BB1_12:
	add.s64 	%rd36, %rd58, 3;
	setp.eq.s64 	%p8, %rd36, %rd4;
	@%p8 bra 	$L__BB1_14;
	ld.global.f32 	%f54, [%rd56+4];
	ld.global.f32 	%f55, [%rd55+4];
	mul.f32 	%f56, %f55, %f54;
	mul.f32 	%f57, %f56, %f82;
	sub.f32 	%f81, %f85, %f57;
	bra.uni 	$L__BB1_15;
$L__BB1_14:
	ld.global.f32 	%f58, [%rd8];
	mul.f32 	%f59, %f58, %f82;
	cvt.f64.f32 	%fd19, %f59;
	cvt.f64.f32 	%fd20, %f82;
	mov.f64 	%fd21, 0d3FF0000000000000;
	sub.f64 	%fd22, %fd21, %fd20;
	cvt.f64.f32 	%fd23, %f85;
	fma.rn.f64 	%fd24, %fd22, %fd19, %fd23;
	cvt.rn.f32.f64 	%f81, %fd24;
$L__BB1_15:
	add.s64 	%rd58, %rd58, 4;
	add.s64 	%rd57, %rd57, -4;
	add.s64 	%rd56, %rd56, 16;
	add.s64 	%rd55, %rd55, 16;
	and.b64  	%rd60, %rd25, -4;
	setp.ne.s64 	%p9, %rd58, %rd60;
	@%p9 bra 	$L__BB1_3;
$L__BB1_16:
	and.b64  	%rd21, %rd25, 3;
	setp.eq.s64 	%p10, %rd21, 0;
	@%p10 bra 	$L__BB1_29;
	setp.eq.s64 	%p11, %rd21, 1;
	@%p11 bra 	$L__BB1_25;
	setp.eq.s64 	%p12, %rd60, %rd4;
	@%p12 bra 	$L__BB1_20;
	add.s64 	%rd37, %rd60, %rd5;
	shl.b64 	%rd38, %rd37, 2;
	add.s64 	%rd39, %rd2, %rd38;
	ld.global.f32 	%f61, [%rd39];
	add.s64 	%rd40, %rd1, %rd38;
	ld.global.f32 	%f62, [%rd40];
	mul.f32 	%f63, %f62, %f61;
	ld.global.f32 	%f89, [%rd7];
	mul.f32 	%f64, %f63, %f89;
	sub.f32 	%f90, %f81, %f64;
	bra.uni 	$L__BB1_21;
$L__BB1_20:
	ld.global.f32 	%f65, [%rd8];
	ld.global.f32 	%f89, [%rd7];
	mul.f32 	%f66, %f65, %f89;
	cvt.f64.f32 	%fd25, %f66;
	cvt.f64.f32 	%fd26, %f89;
	mov.f64 	%fd27, 0d3FF0000000000000;
	sub.f64 	%fd28, %fd27, %fd26;
	cvt.f64.f32 	%fd29, %f81;
	fma.rn.f64 	%fd30, %fd28, %fd25, %fd29;
	cvt.rn.f32.f64 	%f90, %fd30;
$L__BB1_21:
	add.s64 	%rd41, %rd60, 1;
	setp.eq.s64 	%p13, %rd41, %rd4;
	@%p13 bra 	$L__BB1_23;
	add.s64 	%rd42, %rd60, %rd5;
	shl.b64 	%rd43, %rd42, 2;
	add.s64 	%rd44, %rd2, %rd43;
	ld.global.f32 	%f67, [%rd44+4];
	add.s64 	%rd45, %rd1, %rd43;
	ld.global.f32 	%f68, [%rd45+4];
	mul.f32 	%f69, %f68, %f67;
	mul.f32 	%f70, %f69, %f89;
	sub.f32 	%f81, %f90, %f70;
	bra.uni 	$L__BB1_24;
$L__BB1_23:
	ld.global.f32 	%f71, [%rd8];
	mul.f32 	%f72, %f71, %f89;
	cvt.f64.f32 	%fd31, %f72;
	cvt.f64.f32 	%fd32, %f89;
	mov.f64 	%fd33, 0d3FF0000000000000;
	sub.f64 	%fd34, %fd33, %fd32;
	cvt.f64.f32 	%fd35, %f90;
	fma.rn.f64 	%fd36, %fd34, %fd31, %fd35;
	cvt.rn.f32.f64 	%f81, %fd36;
$L__BB1_24:
	add.s64 	%rd60, %rd60, 2;
$L__BB1_25:
	and.b64  	%rd46, %rd25, 1;
	setp.eq.b64 	%p14, %rd46, 1;
	not.pred 	%p15, %p14;
	@%p15 bra 	$L__BB1_29;
	setp.eq.s64 	%p16, %rd60, %rd4;
	@%p16 bra 	$L__BB1_28;
	add.s64 	%rd47, %rd60, %rd5;
	shl.b64 	%rd48, %rd47, 2;
	add.s64 	%rd49, %rd2, %rd48;
	ld.global.f32 	%f73, [%rd49];
	add.s64 	%rd50, %rd1, %rd48;
	ld.global.f32 	%f74, [%rd50];
	mul.f32 	%f75, %f74, %f73;
	ld.global.f32 	%f76, [%rd7];
	mul.f32 	%f77, %f75, %f76;
	sub.f32 	%f81, %f81, %f77;
	bra.uni 	$L__BB1_29;
$L__BB1_28:
	ld.global.f32 	%f78, [%rd8];
	ld.global.f32 	%f79, [%rd7];
	mul.f32 	%f80, %f78, %f79;
	cvt.f64.f32 	%fd37, %f80;
	cvt.f64.f32 	%fd38, %f79;
	mov.f64 	%fd39, 0d3FF0000000000000;
	sub.f64 	%fd40, %fd39, %fd38;
	cvt.f64.f32 	%fd41, %f81;
	fma.rn.f64 	%fd42, %fd40, %fd37, %fd41;
	cvt.rn.f32.f64 	%f81, %fd42;
$L__BB1_29:
	ld.param.u64 	%rd54, [_Z17softmax_cuda_gradPKfS0_Pfmm_param_2];
	cvta.to.global.u64 	%rd51, %rd54;
	add.s64 	%rd53, %rd51, %rd30;
	st.global.f32 	[%rd53], %f81;
$L__BB1_30:
	ret;

}


// ===== COMPILED SASS (sm_100) =====

	.target	sm_100

	.elftype	@"ET_EXEC"


//--------------------- .note.nv.tkinfo           --------------------------
	.section	.note.nv.tkinfo,"",@"SHT_NOTE"
	.sectionflags	@"SHF_NOTE_NV_TKINFO"
	.tkinfo
        /*0018*/ 	.word	0x00000002
        /*0030*/ 	.string	""
        /*0030*/ 	.string	"ptxas"
        /*0030*/ 	.string	"Cuda compilation tools, release 13.0, V13.0.88"
        /*0030*/ 	.string	"Build cuda_13.0.r13.0/compiler.36424714_0"
        /*0030*/ 	.string	"-arch sm_100 -m 64 "



//--------------------- .note.nv.cuinfo           --------------------------
	.section	.note.nv.cuinfo,"",@"SHT_NOTE"
	.sectionflags	@"SHF_NOTE_NV_CUINFO"
        /*0018*/ 	.short	0x0002
        /*001a*/ 	.short	0x0064
        /*001c*/ 	.short	0x0082
	.zero		2


//--------------------- .nv.info                  --------------------------
	.section	.nv.info,"",@"SHT_CUDA_INFO"
	.align	4


	//----- nvinfo : EIATTR_REGCOUNT
	.align		4
        /*0000*/ 	.byte	0x04, 0x2f
        /*0002*/ 	.short	(.L_1 - .L_0)
	.align		4
.L_0:
        /*0004*/ 	.word	index@(_Z12softmax_cudaPKfPfmm)
        /*0008*/ 	.word	0x0000001f


	//----- nvinfo : EIATTR_FRAME_SIZE
	.align		4
.L_1:
        /*000c*/ 	.byte	0x04, 0x11
        /*000e*/ 	.short	(.L_3 - .L_2)
	.align		4
.L_2:
        /*0010*/ 	.word	index@($__internal_0_$__cuda_sm3x_div_rn_noftz_f32_slowpath)
        /*0014*/ 	.word	0x00000000


	//----- nvinfo : EIATTR_FRAME_SIZE
	.align		4
.L_3:
        /*0018*/ 	.byte	0x04, 0x11
        /*001a*/ 	.short	(.L_5 - .L_4)
	.align		4
.L_4:
        /*001c*/ 	.word	index@(_Z12softmax_cudaPKfPfmm)
        /*0020*/ 	.word	0x00000000


	//----- nvinfo : EIATTR_REGCOUNT
	.align		4
.L_5:
        /*0024*/ 	.byte	0x04, 0x2f
        /*0026*/ 	.short	(.L_7 - .L_6)
	.align		4
.L_6:
        /*0028*/ 	.word	index@(_Z17softmax_cuda_gradPKfS0_Pfmm)
        /*002c*/ 	.word	0x00000020


	//----- nvinfo : EIATTR_FRAME_SIZE
	.align		4
.L_7:
        /*0030*/ 	.byte	0x04, 0x11
        /*0032*/ 	.short	(.L_9 - .L_8)
	.align		4
.L_8:
        /*0034*/ 	.word	index@(_Z17softmax_cuda_gradPKfS0_Pfmm)
        /*0038*/ 	.word	0x00000000


	//----- nvinfo : EIATTR_MIN_STACK_SIZE
	.align		4
.L_9:
        /*003c*/ 	.byte	0x04, 0x12
        /*003e*/ 	.short	(.L_11 - .L_10)
	.align		4
.L_10:
        /*0040*/ 	.word	index@(_Z17softmax_cuda_gradPKfS0_Pfmm)
        /*0044*/ 	.word	0x00000000


	//----- nvinfo : EIATTR_MIN_STACK_SIZE
	.align		4
.L_11:
        /*0048*/ 	.byte	0x04, 0x12
        /*004a*/ 	.short	(.L_13 - .L_12)
	.align		4
.L_12:
        /*004c*/ 	.word	index@(_Z12softmax_cudaPKfPfmm)
        /*0050*/ 	.word	0x00000000
.L_13:


//--------------------- .nv.compat                --------------------------
	.section	.nv.compat,"",@"SHT_CUDA_COMPAT_INFO"
	.align	4
        /*0000*/ 	.byte	0x02, 0x09, 0x00, 0x00, 0x02, 0x02, 0x01, 0x00, 0x02, 0x05, 0x05, 0x00, 0x03, 0x07, 0x01, 0x01
        /*0010*/ 	.byte	0x02, 0x03, 0x00, 0x00, 0x02, 0x06, 0x01, 0x00, 0x04, 0x0b, 0x08, 0x00, 0x01, 0x00, 0x00, 0x00
        /*0020*/ 	.byte	0x00, 0x00, 0x00, 0x00


//--------------------- .nv.info._Z17softmax_cuda_gradPKfS0_Pfmm --------------------------
	.section	.nv.info._Z17softmax_cuda_gradPKfS0_Pfmm,"",@"SHT_CUDA_INFO"
	.sectionflags	@""
	.align	4


	//----- nvinfo : EIATTR_CUDA_API_VERSION
	.align		4
        /*0000*/ 	.byte	0x04, 0x37
        /*0002*/ 	.short	(.L_15 - .L_14)
.L_14:
        /*0004*/ 	.word	0x00000082


	//----- nvinfo : EIATTR_KPARAM_INFO
	.align		4
.L_15:
        /*0008*/ 	.byte	0x04, 0x17
        /*000a*/ 	.short	(.L_17 - .L_16)
.L_16:
        /*000c*/ 	.word	0x00000000
        /*0010*/ 	.short	0x0004
        /*0012*/ 	.short	0x0020
        /*0014*/ 	.byte	0x00, 0xf0, 0x21, 0x00


	//----- nvinfo : EIATTR_KPARAM_INFO
	.align		4
.L_17:
        /*0018*/ 	.byte	0x04, 0x17
        /*001a*/ 	.short	(.L_19 - .L_18)
.L_18:
        /*001c*/ 	.word	0x00000000
        /*0020*/ 	.short	0x0003
        /*0022*/ 	.short	0x0018
        /*0024*/ 	.byte	0x00, 0xf0, 0x21, 0x00


	//----- nvinfo : EIATTR_KPARAM_INFO
	.align		4
.L_19:
        /*0028*/ 	.byte	0x04, 0x17
        /*002a*/ 	.short	(.L_21 - .L_20)
.L_20:
        /*002c*/ 	.word	0x00000000
        /*0030*/ 	.short	0x0002
        /*0032*/ 	.short	0x0010
        /*0034*/ 	.byte	0x00, 0xf5, 0x21, 0x00


	//----- nvinfo : EIATTR_KPARAM_INFO
	.align		4
.L_21:
        /*0038*/ 	.byte	0x04, 0x17
        /*003a*/ 	.short	(.L_23 - .L_22)
.L_22:
        /*003c*/ 	.word	0x00000000
        /*0040*/ 	.short	0x0001
        /*0042*/ 	.short	0x0008
        /*0044*/ 	.byte	0x00, 0xf5, 0x21, 0x00


	//----- nvinfo : EIATTR_KPARAM_INFO
	.align		4
.L_23:
        /*0048*/ 	.byte	0x04, 0x17
        /*004a*/ 	.short	(.L_25 - .L_24)
.L_24:
        /*004c*/ 	.word	0x00000000
        /*0050*/ 	.short	0x0000
        /*0052*/ 	.short	0x0000
        /*0054*/ 	.byte	0x00, 0xf5, 0x21, 0x00


	//----- nvinfo : EIATTR_SPARSE_MMA_MASK
	.align		4
.L_25:
        /*0058*/ 	.byte	0x03, 0x50
        /*005a*/ 	.short	0x0000


	//----- nvinfo : EIATTR_MAXREG_COUNT
	.align		4
        /*005c*/ 	.byte	0x03, 0x1b
        /*005e*/ 	.short	0x00ff


	//----- nvinfo : EIATTR_MERCURY_ISA_VERSION
	.align		4
        /*0060*/ 	.byte	0x03, 0x5f
        /*0062*/ 	.short	0x0101


	//----- nvinfo : EIATTR_VRC_CTA_INIT_COUNT
	.align		4
        /*0064*/ 	.byte	0x02, 0x4a
	.zero		1
	.zero		1


	//----- nvinfo : EIATTR_EXIT_INSTR_OFFSETS
	.align		4
        /*0068*/ 	.byte	0x04, 0x1c
        /*006a*/ 	.short	(.L_27 - .L_26)


	//   ....[0]....
.L_26:
        /*006c*/ 	.word	0x000000f0


	//   ....[1]....
        /*0070*/ 	.word	0x00000da0


	//----- nvinfo : EIATTR_CBANK_PARAM_SIZE
	.align		4
.L_27:
        /*0074*/ 	.byte	0x03, 0x19
        /*0076*/ 	.short	0x0028


	//----- nvinfo : EIATTR_PARAM_CBANK
	.align		4
        /*0078*/ 	.byte	0x04, 0x0a
        /*007a*/ 	.short	(.L_29 - .L_28)
	.align		4
.L_28:
        /*007c*/ 	.word	index@(.nv.constant0._Z17softmax_cuda_gradPKfS0_Pfmm)
        /*0080*/ 	.short	0x0380
        /*0082*/ 	.short	0x0028


	//----- nvinfo : EIATTR_SW_WAR
	.align		4
.L_29:
        /*0084*/ 	.byte	0x04, 0x36
        /*0086*/ 	.short	(.L_31 - .L_30)
.L_30:
        /*0088*/ 	.word	0x00000008
.L_31:


//--------------------- .nv.info._Z12softmax_cudaPKfPfmm --------------------------
	.section	.nv.info._Z12softmax_cudaPKfPfmm,"",@"SHT_CUDA_INFO"
	.sectionflags	@""
	.align	4


	//----- nvinfo : EIATTR_CUDA_API_VERSION
	.align		4
        /*0000*/ 	.byte	0x04, 0x37
        /*0002*/ 	.short	(.L_33 - .L_32)
.L_32:
        /*0004*/ 	.word	0x00000082


	//----- nvinfo : EIATTR_KPARAM_INFO
	.align		4
.L_33:
        /*0008*/ 	.byte	0x04, 0x17
        /*000a*/ 	.short	(.L_35 - .L_34)
.L_34:
        /*000c*/ 	.word	0x00000000
        /*0010*/ 	.short	0x0003
        /*0012*/ 	.short	0x0018
        /*0014*/ 	.byte	0x00, 0xf0, 0x21, 0x00


	//----- nvinfo : EIATTR_KPARAM_INFO
	.align		4
.L_35:
        /*0018*/ 	.byte	0x04, 0x17
        /*001a*/ 	.short	(.L_37 - .L_36)
.L_36:
        /*001c*/ 	.word	0x00000000
        /*0020*/ 	.short	0x0002
        /*0022*/ 	.short	0x0010
        /*0024*/ 	.byte	0x00, 0xf0, 0x21, 0x00


	//----- nvinfo : EIATTR_KPARAM_INFO
	.align		4
.L_37:
        /*0028*/ 	.byte	0x04, 0x17
        /*002a*/ 	.short	(.L_39 - .L_38)
.L_38:
        /*002c*/ 	.word	0x00000000
        /*0030*/ 	.short	0x0001
        /*0032*/ 	.short	0x0008
        /*0034*/ 	.byte	0x00, 0xf5, 0x21, 0x00


	//----- nvinfo : EIATTR_KPARAM_INFO
	.align		4
.L_39:
        /*0038*/ 	.byte	0x04, 0x17
        /*003a*/ 	.short	(.L_41 - .L_40)
.L_40:
        /*003c*/ 	.word	0x00000000
        /*0040*/ 	.short	0x0000
        /*0042*/ 	.short	0x0000
        /*0044*/ 	.byte	0x00, 0xf5, 0x21, 0x00


	//----- nvinfo : EIATTR_SPARSE_MMA_MASK
	.align		4
.L_41:
        /*0048*/ 	.byte	0x03, 0x50
        /*004a*/ 	.short	0x0000


	//----- nvinfo : EIATTR_MAXREG_COUNT
	.align		4
        /*004c*/ 	.byte	0x03, 0x1b
        /*004e*/ 	.short	0x00ff


	//----- nvinfo : EIATTR_NUM_BARRIERS
	.align		4
        /*0050*/ 	.byte	0x02, 0x4c
        /*0052*/ 	.byte	0x01
	.zero		1


	//----- nvinfo : EIATTR_MERCURY_ISA_VERSION
	.align		4
        /*0054*/ 	.byte	0x03, 0x5f
        /*0056*/ 	.short	0x0101


	//----- nvinfo : EIATTR_VRC_CTA_INIT_COUNT
	.align		4
        /*0058*/ 	.byte	0x02, 0x4a
	.zero		1
	.zero		1


	//----- nvinfo : EIATTR_EXIT_INSTR_OFFSETS
	.align		4
        /*005c*/ 	.byte	0x04, 0x1c
        /*005e*/ 	.short	(.L_43 - .L_42)


	//   ....[0]....
.L_42:
        /*0060*/ 	.word	0x00000080


	//   ....[1]....
        /*0064*/ 	.word	0x00001fb0


	//   ....[2]....
        /*0068*/ 	.word	0x000024e0


	//   ....[3]....
        /*006c*/ 	.word	0x00002ee0


	//----- nvinfo : EIATTR_CRS_STACK_SIZE
	.align		4
.L_43:
        /*0070*/ 	.byte	0x04, 0x1e
        /*0072*/ 	.short	(.L_45 - .L_44)
.L_44:
        /*0074*/ 	.word	0x00000000


	//----- nvinfo : EIATTR_CBANK_PARAM_SIZE
	.align		4
.L_45:
        /*0078*/ 	.byte	0x03, 0x19
        /*007a*/ 	.short	0x0020


	//----- nvinfo : EIATTR_PARAM_CBANK
	.align		4
        /*007c*/ 	.byte	0x04, 0x0a
        /*007e*/ 	.short	(.L_47 - .L_46)
	.align		4
.L_46:
        /*0080*/ 	.word	index@(.nv.constant0._Z12softmax_cudaPKfPfmm)
        /*0084*/ 	.short	0x0380
        /*0086*/ 	.short	0x0020


	//----- nvinfo : EIATTR_SW_WAR
	.align		4
.L_47:
        /*0088*/ 	.byte	0x04, 0x36
        /*008a*/ 	.short	(.L_49 - .L_48)
.L_48:
        /*008c*/ 	.word	0x00000008
.L_49:


//--------------------- .nv.callgraph             --------------------------
	.section	.nv.callgraph,"",@"SHT_CUDA_CALLGRAPH"
	.align	4
	.sectionentsize	8
	.align		4
        /*0000*/ 	.word	0x00000000
	.align		4
        /*0004*/ 	.word	0xffffffff
	.align		4
        /*0008*/ 	.word	0x00000000
	.align		4
        /*000c*/ 	.word	0xfffffffe
	.align		4
        /*0010*/ 	.word	0x00000000
	.align		4
        /*0014*/ 	.word	0xfffffffd
	.align		4
        /*0018*/ 	.word	0x00000000
	.align		4
        /*001c*/ 	.word	0xfffffffc


//--------------------- .text._Z17softmax_cuda_gradPKfS0_Pfmm --------------------------
	.section	.text._Z17softmax_cuda_gradPKfS0_Pfmm,"ax",@progbits
	.align	128
        .global         _Z17softmax_cuda_gradPKfS0_Pfmm
        .type           _Z17softmax_cuda_gradPKfS0_Pfmm,@function
        .size           _Z17softmax_cuda_gradPKfS0_Pfmm,(.L_x_98 - _Z17softmax_cuda_gradPKfS0_Pfmm)
        .other          _Z17softmax_cuda_gradPKfS0_Pfmm,@"STO_CUDA_ENTRY STV_DEFAULT"
_Z17softmax_cuda_gradPKfS0_Pfmm:
.text._Z17softmax_cuda_gradPKfS0_Pfmm:
[----:B------:R-:W-:Y:S01]  /*0000*/  LDC R1, c[0x0][0x37c] ;  /* 0x0000df00ff017b82 */ /* 0x000fe20000000800 */
[----:B------:R-:W0:Y:S07]  /*0010*/  S2R R5, SR_TID.X ;  /* 0x0000000000057919 */ /* 0x000e2e0000002100 */
[----:B------:R-:W1:Y:S01]  /*0020*/  LDC R3, c[0x0][0x364] ;  /* 0x0000d900ff037b82 */ /* 0x000e620000000800 */
[----:B------:R-:W2:Y:S01]  /*0030*/  LDCU.64 UR6, c[0x0][0x3a0] ;  /* 0x00007400ff0677ac */ /* 0x000ea20008000a00 */
[----:B------:R-:W1:Y:S01]  /*0040*/  S2R R2, SR_TID.Y ;  /* 0x0000000000027919 */ /* 0x000e620000002200 */
[----:B------:R-:W3:Y:S05]  /*0050*/  LDCU.64 UR8, c[0x0][0x398] ;  /* 0x00007300ff0877ac */ /* 0x000eea0008000a00 */
[----:B------:R-:W0:Y:S08]  /*0060*/  S2UR UR5, SR_CTAID.X ;  /* 0x00000000000579c3 */ /* 0x000e300000002500 */
[----:B------:R-:W0:Y:S08]  /*0070*/  LDC R0, c[0x0][0x360] ;  /* 0x0000d800ff007b82 */ /* 0x000e300000000800 */
[----:B------:R-:W1:Y:S01]  /*0080*/  S2UR UR4, SR_CTAID.Y ;  /* 0x00000000000479c3 */ /* 0x000e620000002600 */
[----:B0-----:R-:W-:-:S05]  /*0090*/  IMAD R0, R0, UR5, R5 ;  /* 0x0000000500007c24 */ /* 0x001fca000f8e0205 */
[----:B--2---:R-:W-:Y:S01]  /*00a0*/  ISETP.GE.U32.AND P0, PT, R0, UR6, PT ;  /* 0x0000000600007c0c */ /* 0x004fe2000bf06070 */
[----:B-1----:R-:W-:-:S03]  /*00b0*/  IMAD R3, R3, UR4, R2 ;  /* 0x0000000403037c24 */ /* 0x002fc6000f8e0202 */
[----:B------:R-:W-:Y:S02]  /*00c0*/  ISETP.GE.U32.AND.EX P0, PT, RZ, UR7, PT, P0 ;  /* 0x00000007ff007c0c */ /* 0x000fe4000bf06100 */
[----:B---3--:R-:W-:-:S04]  /*00d0*/  ISETP.GE.U32.AND P1, PT, R3, UR8, PT ;  /* 0x0000000803007c0c */ /* 0x008fc8000bf26070 */
[----:B------:R-:W-:-:S13]  /*00e0*/  ISETP.GE.U32.OR.EX P0, PT, RZ, UR9, P0, P1 ;  /* 0x00000009ff007c0c */ /* 0x000fda0008706510 */
[----:B------:R-:W-:Y:S05]  /*00f0*/  @P0 EXIT ;  /* 0x000000000000094d */ /* 0x000fea0003800000 */
[----:B------:R-:W0:Y:S01]  /*0100*/  LDCU.128 UR12, c[0x0][0x380] ;  /* 0x00007000ff0c77ac */ /* 0x000e220008000c00 */
[----:B------:R-:W-:Y:S01]  /*0110*/  IMAD.WIDE.U32 R8, R3, UR6, RZ ;  /* 0x0000000603087c25 */ /* 0x000fe2000f8e00ff */
[----:B------:R-:W-:-:S03]  /*0120*/  UISETP.GE.U32.AND UP0, UPT, UR6, 0x4, UPT ;  /* 0x000000040600788c */ /* 0x000fc6000bf06070 */
[----:B------:R-:W-:Y:S01]  /*0130*/  IMAD R2, R3, UR7, R9 ;  /* 0x0000000703027c24 */ /* 0x000fe2000f8e0209 */
[----:B------:R-:W-:Y:S01]  /*0140*/  IADD3 R4, P0, PT, R0, R8, RZ ;  /* 0x0000000800047210 */ /* 0x000fe20007f1e0ff */
[----:B------:R-:W-:Y:S01]  /*0150*/  IMAD.MOV.U32 R25, RZ, RZ, RZ ;  /* 0x000000ffff197224 */ /* 0x000fe200078e00ff */
[----:B------:R-:W-:Y:S01]  /*0160*/  UISETP.GE.U32.AND.EX UP0, UPT, UR7, URZ, UPT, UP0 ;  /* 0x000000ff0700728c */ /* 0x000fe2000bf06100 */
[----:B------:R-:W1:Y:S02]  /*0170*/  LDCU.64 UR8, c[0x0][0x358] ;  /* 0x00006b00ff0877ac */ /* 0x000e640008000a00 */
[----:B------:R-:W-:Y:S02]  /*0180*/  IMAD.X R5, RZ, RZ, R2, P0 ;  /* 0x000000ffff057224 */ /* 0x000fe400000e0602 */
[C---:B------:R-:W-:Y:S01]  /*0190*/  IMAD.SHL.U32 R3, R4.reuse, 0x4, RZ ;  /* 0x0000000404037824 */ /* 0x040fe200078e00ff */
[----:B------:R-:W-:Y:S01]  /*01a0*/  UMOV UR4, URZ ;  /* 0x000000ff00047c82 */ /* 0x000fe20008000000 */
[----:B------:R-:W-:Y:S01]  /*01b0*/  UMOV UR5, URZ ;  /* 0x000000ff00057c82 */ /* 0x000fe20008000000 */
[----:B------:R-:W-:-:S02]  /*01c0*/  SHF.L.U64.HI R4, R4, 0x2, R5 ;  /* 0x0000000204047819 */ /* 0x000fc40000010205 */
[C---:B0-----:R-:W-:Y:S02]  /*01d0*/  IADD3 R10, P0, PT, R3.reuse, UR14, RZ ;  /* 0x0000000e030a7c10 */ /* 0x041fe4000ff1e0ff */
[----:B------:R-:W-:Y:S02]  /*01e0*/  IADD3 R12, P1, PT, R3, UR12, RZ ;  /* 0x0000000c030c7c10 */ /* 0x000fe4000ff3e0ff */
[C---:B------:R-:W-:Y:S02]  /*01f0*/  IADD3.X R11, PT, PT, R4.reuse, UR15, RZ, P0, !PT ;  /* 0x0000000f040b7c10 */ /* 0x040fe400087fe4ff */
[----:B------:R-:W-:Y:S01]  /*0200*/  IADD3.X R13, PT, PT, R4, UR13, RZ, P1, !PT ;  /* 0x0000000d040d7c10 */ /* 0x000fe20008ffe4ff */
[----:B------:R-:W-:Y:S08]  /*0210*/  BRA.U !UP0, `(.L_x_0) ;  /* 0x0000000508607547 */ /* 0x000ff0000b800000 */
[----:B-1----:R0:W5:Y:S01]  /*0220*/  LDG.E R6, desc[UR8][R10.64] ;  /* 0x000000080a067981 */ /* 0x002162000c1e1900 */
[----:B------:R-:W-:Y:S02]  /*0230*/  LEA R16, P0, R8, 0x8, 0x2 ;  /* 0x0000000808107811 */ /* 0x000fe400078010ff */
[----:B------:R-:W-:Y:S01]  /*0240*/  CS2R R24, SRZ ;  /* 0x0000000000187805 */ /* 0x000fe2000001ff00 */
[----:B------:R-:W-:Y:S01]  /*0250*/  IMAD.MOV.U32 R5, RZ, RZ, R0 ;  /* 0x000000ffff057224 */ /* 0x000fe200078e0000 */
[----:B------:R-:W1:Y:S01]  /*0260*/  LDCU UR11, c[0x0][0x3a4] ;  /* 0x00007480ff0b77ac */ /* 0x000e620008000800 */
[----:B------:R-:W-:Y:S02]  /*0270*/  IADD3 R14, P1, PT, R16, UR12, RZ ;  /* 0x0000000c100e7c10 */ /* 0x000fe4000ff3e0ff */
[----:B------:R-:W-:Y:S01]  /*0280*/  LEA.HI.X R17, R8, RZ, R2, 0x2, P0 ;  /* 0x000000ff08117211 */ /* 0x000fe200000f1402 */
[----:B------:R-:W-:Y:S01]  /*0290*/  ULOP3.LUT UR6, UR6, 0xfffffffc, URZ, 0xc0, !UPT ;  /* 0xfffffffc06067892 */ /* 0x000fe2000f8ec0ff */
[----:B------:R-:W-:Y:S01]  /*02a0*/  IADD3 R16, P0, PT, R16, UR14, RZ ;  /* 0x0000000e10107c10 */ /* 0x000fe2000ff1e0ff */
[----:B------:R-:W-:Y:S01]  /*02b0*/  UMOV UR4, URZ ;  /* 0x000000ff00047c82 */ /* 0x000fe20008000000 */
[C---:B------:R-:W-:Y:S01]  /*02c0*/  IADD3.X R15, PT, PT, R17.reuse, UR13, RZ, P1, !PT ;  /* 0x0000000d110f7c10 */ /* 0x040fe20008ffe4ff */
[----:B------:R-:W-:Y:S01]  /*02d0*/  UMOV UR5, URZ ;  /* 0x000000ff00057c82 */ /* 0x000fe20008000000 */
[----:B0-----:R-:W-:-:S09]  /*02e0*/  IADD3.X R17, PT, PT, R17, UR15, RZ, P0, !PT ;  /* 0x0000000f11117c10 */ /* 0x001fd200087fe4ff */
.L_x_1:
[----:B------:R-:W-:-:S04]  /*02f0*/  ISETP.NE.U32.AND P1, PT, R5, RZ, PT ;  /* 0x000000ff0500720c */ /* 0x000fc80003f25070 */
[----:B------:R-:W-:-:S13]  /*0300*/  ISETP.NE.AND.EX P1, PT, R24, RZ, PT, P1 ;  /* 0x000000ff1800720c */ /* 0x000fda0003f25310 */
[----:B--2---:R-:W2:Y:S01]  /*0310*/  @!P1 LDG.E R7, desc[UR8][R12.64] ;  /* 0x000000080c079981 */ /* 0x004ea2000c1e1900 */
[----:B0----5:R-:W0:Y:S01]  /*0320*/  @!P1 F2F.F64.F32 R22, R6 ;  /* 0x0000000600169310 */ /* 0x021e220000201800 */
[----:B------:R-:W-:Y:S02]  /*0330*/  UIADD3 UR7, UP0, UPT, UR4, 0x1, URZ ;  /* 0x0000000104077890 */ /* 0x000fe4000ff1e0ff */
[----:B------:R-:W3:Y:S02]  /*0340*/  @P1 LDG.E R18, desc[UR8][R14.64+-0x8] ;  /* 0xfffff8080e121981 */ /* 0x000ee4000c1e1900 */
[----:B------:R-:W-:Y:S02]  /*0350*/  UIADD3.X UR10, UPT, UPT, URZ, UR5, URZ, UP0, !UPT ;  /* 0x00000005ff0a7290 */ /* 0x000fe400087fe4ff */
[----:B------:R-:W-:Y:S01]  /*0360*/  ISETP.NE.U32.AND P0, PT, R0, UR7, PT ;  /* 0x0000000700007c0c */ /* 0x000fe2000bf05070 */
[----:B------:R-:W-:Y:S01]  /*0370*/  @!P1 F2F.F64.F32 R20, R25 ;  /* 0x0000001900149310 */ /* 0x000fe20000201800 */
[----:B------:R-:W3:Y:S02]  /*0380*/  @P1 LDG.E R19, desc[UR8][R16.64+-0x8] ;  /* 0xfffff80810131981 */ /* 0x000ee4000c1e1900 */
[----:B------:R-:W-:Y:S01]  /*0390*/  ISETP.NE.AND.EX P0, PT, RZ, UR10, PT, P0 ;  /* 0x0000000aff007c0c */ /* 0x000fe2000bf05300 */
[----:B0-----:R-:W-:Y:S01]  /*03a0*/  @!P1 DADD R22, -R22, 1 ;  /* 0x3ff0000016169429 */ /* 0x001fe20000000100 */
[----:B--2---:R-:W-:-:S04]  /*03b0*/  @!P1 FMUL R7, R7, R6 ;  /* 0x0000000607079220 */ /* 0x004fc80000400000 */
[----:B------:R-:W0:Y:S03]  /*03c0*/  @!P1 F2F.F64.F32 R26, R7 ;  /* 0x00000007001a9310 */ /* 0x000e260000201800 */
[----:B0-----:R-:W-:-:S04]  /*03d0*/  @!P1 DFMA R20, R26, R22, R20 ;  /* 0x000000161a14922b */ /* 0x001fc80000000014 */
[----:B------:R-:W2:Y:S04]  /*03e0*/  @!P0 LDG.E R27, desc[UR8][R12.64] ;  /* 0x000000080c1b8981 */ /* 0x000ea8000c1e1900 */
[----:B------:R-:W4:Y:S04]  /*03f0*/  @P0 LDG.E R22, desc[UR8][R14.64+-0x4] ;  /* 0xfffffc080e160981 */ /* 0x000f28000c1e1900 */
[----:B------:R-:W4:Y:S01]  /*0400*/  @P0 LDG.E R23, desc[UR8][R16.64+-0x4] ;  /* 0xfffffc0810170981 */ /* 0x000f22000c1e1900 */
[----:B------:R-:W0:Y:S01]  /*0410*/  @!P1 F2F.F32.F64 R7, R20 ;  /* 0x0000001400079310 */ /* 0x000e220000301000 */
[----:B---3--:R-:W-:Y:S01]  /*0420*/  @P1 FMUL R18, R18, R19 ;  /* 0x0000001312121220 */ /* 0x008fe20000400000 */
[----:B------:R-:W-:-:S04]  /*0430*/  UIADD3 UR7, UP0, UPT, UR4, 0x2, URZ ;  /* 0x0000000204077890 */ /* 0x000fc8000ff1e0ff */
[----:B------:R-:W-:Y:S01]  /*0440*/  UIADD3.X UR10, UPT, UPT, URZ, UR5, URZ, UP0, !UPT ;  /* 0x00000005ff0a7290 */ /* 0x000fe200087fe4ff */
[----:B------:R-:W-:Y:S02]  /*0450*/  @P1 FFMA R7, R6, -R18, R25 ;  /* 0x8000001206071223 */ /* 0x000fe40000000019 */
[----:B------:R-:W3:Y:S01]  /*0460*/  @!P0 F2F.F64.F32 R18, R6 ;  /* 0x0000000600128310 */ /* 0x000ee20000201800 */
[----:B------:R-:W-:-:S04]  /*0470*/  ISETP.NE.U32.AND P1, PT, R0, UR7, PT ;  /* 0x0000000700007c0c */ /* 0x000fc8000bf25070 */
[----:B------:R-:W-:-:S03]  /*0480*/  ISETP.NE.AND.EX P1, PT, RZ, UR10, PT, P1 ;  /* 0x0000000aff007c0c */ /* 0x000fc6000bf25310 */
[----:B0-----:R-:W-:Y:S01]  /*0490*/  @!P0 F2F.F64.F32 R20, R7 ;  /* 0x0000000700148310 */ /* 0x001fe20000201800 */
[----:B---3--:R-:W-:-:S09]  /*04a0*/  @!P0 DADD R18, -R18, 1 ;  /* 0x3ff0000012128429 */ /* 0x008fd20000000100 */
[----:B------:R-:W3:Y:S01]  /*04b0*/  @P1 LDG.E R28, desc[UR8][R14.64] ;  /* 0x000000080e1c1981 */ /* 0x000ee2000c1e1900 */
[----:B------:R-:W-:-:S04]  /*04c0*/  UIADD3 UR7, UP0, UPT, UR4, 0x3, URZ ;  /* 0x0000000304077890 */ /* 0x000fc8000ff1e0ff */
[----:B------:R-:W-:Y:S02]  /*04d0*/  UIADD3.X UR10, UPT, UPT, URZ, UR5, URZ, UP0, !UPT ;  /* 0x00000005ff0a7290 */ /* 0x000fe400087fe4ff */
[----:B------:R-:W-:-:S04]  /*04e0*/  ISETP.NE.U32.AND P2, PT, R0, UR7, PT ;  /* 0x0000000700007c0c */ /* 0x000fc8000bf45070 */
[----:B------:R-:W-:-:S13]  /*04f0*/  ISETP.NE.AND.EX P2, PT, RZ, UR10, PT, P2 ;  /* 0x0000000aff007c0c */ /* 0x000fda000bf45320 */
[----:B------:R-:W3:Y:S01]  /*0500*/  @!P2 LDG.E R25, desc[UR8][R12.64] ;  /* 0x000000080c19a981 */ /* 0x000ee2000c1e1900 */
[----:B--2---:R-:W-:-:S06]  /*0510*/  @!P0 FMUL R27, R27, R6 ;  /* 0x000000061b1b8220 */ /* 0x004fcc0000400000 */
[----:B------:R-:W0:Y:S01]  /*0520*/  @!P0 F2F.F64.F32 R26, R27 ;  /* 0x0000001b001a8310 */ /* 0x000e220000201800 */
[----:B----4-:R-:W-:Y:S02]  /*0530*/  @P0 FMUL R22, R22, R23 ;  /* 0x0000001716160220 */ /* 0x010fe40000400000 */
[----:B------:R-:W3:Y:S01]  /*0540*/  @P1 LDG.E R23, desc[UR8][R16.64] ;  /* 0x0000000810171981 */ /* 0x000ee2000c1e1900 */
[----:B0-----:R-:W-:-:S03]  /*0550*/  @!P0 DFMA R20, R26, R18, R20 ;  /* 0x000000121a14822b */ /* 0x001fc60000000014 */
[----:B------:R-:W2:Y:S04]  /*0560*/  @!P1 LDG.E R19, desc[UR8][R12.64] ;  /* 0x000000080c139981 */ /* 0x000ea8000c1e1900 */
[----:B------:R-:W4:Y:S04]  /*0570*/  @P2 LDG.E R27, desc[UR8][R14.64+0x4] ;  /* 0x000004080e1b2981 */ /* 0x000f28000c1e1900 */
[----:B------:R-:W4:Y:S01]  /*0580*/  @P2 LDG.E R26, desc[UR8][R16.64+0x4] ;  /* 0x00000408101a2981 */ /* 0x000f22000c1e1900 */
[----:B------:R-:W-:-:S06]  /*0590*/  @P0 FFMA R7, -R22, R6, R7 ;  /* 0x0000000616070223 */ /* 0x000fcc0000000107 */
[----:B------:R-:W0:Y:S08]  /*05a0*/  @!P0 F2F.F32.F64 R7, R20 ;  /* 0x0000001400078310 */ /* 0x000e300000301000 */
[----:B0-----:R-:W-:Y:S01]  /*05b0*/  @!P1 F2F.F64.F32 R20, R7 ;  /* 0x0000000700149310 */ /* 0x001fe20000201800 */
[----:B------:R-:W-:-:S04]  /*05c0*/  UIADD3 UR4, UP0, UPT, UR4, 0x4, URZ ;  /* 0x0000000404047890 */ /* 0x000fc8000ff1e0ff */
[----:B------:R-:W-:Y:S02]  /*05d0*/  UIADD3.X UR5, UPT, UPT, URZ, UR5, URZ, UP0, !UPT ;  /* 0x00000005ff057290 */ /* 0x000fe400087fe4ff */
[----:B------:R-:W-:-:S04]  /*05e0*/  UISETP.NE.U32.AND UP0, UPT, UR4, UR6, UPT ;  /* 0x000000060400728c */ /* 0x000fc8000bf05070 */
[----:B-1----:R-:W-:Y:S01]  /*05f0*/  UISETP.NE.AND.EX UP0, UPT, UR5, UR11, UPT, UP0 ;  /* 0x0000000b0500728c */ /* 0x002fe2000bf05300 */
[----:B------:R-:W-:-:S04]  /*0600*/  IADD3 R5, P0, PT, R5, -0x4, RZ ;  /* 0xfffffffc05057810 */ /* 0x000fc80007f1e0ff */
[----:B------:R-:W-:Y:S01]  /*0610*/  IADD3.X R24, PT, PT, R24, -0x1, RZ, P0, !PT ;  /* 0xffffffff18187810 */ /* 0x000fe200007fe4ff */
[----:B---3--:R-:W-:Y:S02]  /*0620*/  @P1 FMUL R28, R28, R23 ;  /* 0x000000171c1c1220 */ /* 0x008fe40000400000 */
[----:B------:R-:W0:Y:S01]  /*0630*/  @!P1 F2F.F64.F32 R22, R6 ;  /* 0x0000000600169310 */ /* 0x000e220000201800 */
[----:B--2---:R-:W-:-:S07]  /*0640*/  @!P1 FMUL R19, R19, R6 ;  /* 0x0000000613139220 */ /* 0x004fce0000400000 */
[----:B------:R-:W1:Y:S01]  /*0650*/  @!P1 F2F.F64.F32 R18, R19 ;  /* 0x0000001300129310 */ /* 0x000e620000201800 */
[----:B0-----:R-:W-:Y:S01]  /*0660*/  @!P1 DADD R22, -R22, 1 ;  /* 0x3ff0000016169429 */ /* 0x001fe20000000100 */
[----:B------:R-:W-:-:S07]  /*0670*/  @P1 FFMA R29, -R28, R6, R7 ;  /* 0x000000061c1d1223 */ /* 0x000fce0000000107 */
[----:B-1----:R-:W-:-:S06]  /*0680*/  @!P1 DFMA R18, R18, R22, R20 ;  /* 0x000000161212922b */ /* 0x002fcc0000000014 */
[----:B------:R-:W0:Y:S01]  /*0690*/  @!P1 F2F.F32.F64 R29, R18 ;  /* 0x00000012001d9310 */ /* 0x000e220000301000 */
[----:B------:R-:W-:-:S07]  /*06a0*/  @!P2 FMUL R22, R25, R6 ;  /* 0x000000061916a220 */ /* 0x000fce0000400000 */
[----:B------:R-:W1:Y:S01]  /*06b0*/  @!P2 F2F.F64.F32 R20, R6 ;  /* 0x000000060014a310 */ /* 0x000e620000201800 */
[----:B----4-:R-:W-:-:S07]  /*06c0*/  @P2 FMUL R28, R27, R26 ;  /* 0x0000001a1b1c2220 */ /* 0x010fce0000400000 */
[----:B------:R-:W-:Y:S08]  /*06d0*/  @!P2 F2F.F64.F32 R22, R22 ;  /* 0x000000160016a310 */ /* 0x000ff00000201800 */
[----:B0-----:R-:W0:Y:S01]  /*06e0*/  @!P2 F2F.F64.F32 R26, R29 ;  /* 0x0000001d001aa310 */ /* 0x001e220000201800 */
[----:B-1----:R-:W-:Y:S01]  /*06f0*/  @!P2 DADD R20, -R20, 1 ;  /* 0x3ff000001414a429 */ /* 0x002fe20000000100 */
[----:B------:R-:W-:Y:S01]  /*0700*/  @P2 FFMA R25, -R28, R6, R29 ;  /* 0x000000061c192223 */ /* 0x000fe2000000011d */
[----:B------:R-:W-:-:S06]  /*0710*/  IADD3 R14, P1, PT, R14, 0x10, RZ ;  /* 0x000000100e0e7810 */ /* 0x000fcc0007f3e0ff */
[----:B0-----:R-:W-:-:S06]  /*0720*/  @!P2 DFMA R20, R22, R20, R26 ;  /* 0x000000141614a22b */ /* 0x001fcc000000001a */
[----:B------:R0:W2:Y:S01]  /*0730*/  @!P2 F2F.F32.F64 R25, R20 ;  /* 0x000000140019a310 */ /* 0x0000a20000301000 */
[----:B------:R-:W-:Y:S01]  /*0740*/  IADD3 R16, P2, PT, R16, 0x10, RZ ;  /* 0x0000001010107810 */ /* 0x000fe20007f5e0ff */
[----:B------:R-:W-:-:S04]  /*0750*/  IMAD.X R15, RZ, RZ, R15, P1 ;  /* 0x000000ffff0f7224 */ /* 0x000fc800008e060f */
[----:B------:R-:W-:Y:S01]  /*0760*/  IMAD.X R17, RZ, RZ, R17, P2 ;  /* 0x000000ffff117224 */ /* 0x000fe200010e0611 */
[----:B------:R-:W-:Y:S07]  /*0770*/  BRA.U UP0, `(.L_x_1) ;  /* 0xfffffff900dc7547 */ /* 0x000fee000b83ffff */
[----:B------:R-:W3:Y:S01]  /*0780*/  LDCU UR5, c[0x0][0x3a4] ;  /* 0x00007480ff0577ac */ /* 0x000ee20008000800 */
[----:B------:R-:W-:-:S05]  /*0790*/  UMOV UR4, UR6 ;  /* 0x0000000600047c82 */ /* 0x000fca0008000000 */
.L_x_0:
[----:B------:R-:W4:Y:S02]  /*07a0*/  LDCU UR6, c[0x0][0x3a0] ;  /* 0x00007400ff0677ac */ /* 0x000f240008000800 */
[----:B----4-:R-:W-:-:S04]  /*07b0*/  ULOP3.LUT UR7, UR6, 0x3, URZ, 0xc0, !UPT ;  /* 0x0000000306077892 */ /* 0x010fc8000f8ec0ff */
[----:B------:R-:W-:-:S04]  /*07c0*/  UISETP.NE.U32.AND UP0, UPT, UR7, URZ, UPT ;  /* 0x000000ff0700728c */ /* 0x000fc8000bf05070 */
[----:B------:R-:W-:-:S09]  /*07d0*/  UISETP.NE.AND.EX UP0, UPT, URZ, URZ, UPT, UP0 ;  /* 0x000000ffff00728c */ /* 0x000fd2000bf05300 */
[----:B------:R-:W-:Y:S05]  /*07e0*/  BRA.U !UP0, `(.L_x_2) ;  /* 0x00000005085c7547 */ /* 0x000fea000b800000 */
[----:B------:R-:W-:Y:S02]  /*07f0*/  UISETP.NE.U32.AND UP1, UPT, UR7, 0x1, UPT ;  /* 0x000000010700788c */ /* 0x000fe4000bf25070 */
[----:B------:R-:W-:Y:S02]  /*0800*/  ULOP3.LUT UR6, UR6, 0x1, URZ, 0xc0, !UPT ;  /* 0x0000000106067892 */ /* 0x000fe4000f8ec0ff */
[----:B------:R-:W-:Y:S02]  /*0810*/  UISETP.NE.AND.EX UP1, UPT, URZ, URZ, UPT, UP1 ;  /* 0x000000ffff00728c */ /* 0x000fe4000bf25310 */
[----:B------:R-:W-:-:S04]  /*0820*/  UISETP.NE.U32.AND UP0, UPT, UR6, 0x1, UPT ;  /* 0x000000010600788c */ /* 0x000fc8000bf05070 */
[----:B------:R-:W-:-:S03]  /*0830*/  UISETP.NE.U32.AND.EX UP0, UPT, URZ, URZ, UPT, UP0 ;  /* 0x000000ffff00728c */ /* 0x000fc6000bf05100 */
[----:B------:R-:W-:Y:S08]  /*0840*/  BRA.U !UP1, `(.L_x_3) ;  /* 0x0000000109dc7547 */ /* 0x000ff0000b800000 */
[----:B------:R-:W-:Y:S01]  /*0850*/  ISETP.NE.U32.AND P0, PT, R0, UR4, PT ;  /* 0x0000000400007c0c */ /* 0x000fe2000bf05070 */
[----:B------:R-:W4:Y:S01]  /*0860*/  LDC.64 R14, c[0x0][0x380] ;  /* 0x0000e000ff0e7b82 */ /* 0x000f220000000a00 */
[----:B-1----:R-:W5:Y:S02]  /*0870*/  LDG.E R6, desc[UR8][R10.64] ;  /* 0x000000080a067981 */ /* 0x002f64000c1e1900 */
[----:B---3--:R-:W-:-:S05]  /*0880*/  ISETP.NE.AND.EX P0, PT, RZ, UR5, PT, P0 ;  /* 0x00000005ff007c0c */ /* 0x008fca000bf05300 */
[----:B------:R-:W1:Y:S08]  /*0890*/  LDC.64 R18, c[0x0][0x388] ;  /* 0x0000e200ff127b82 */ /* 0x000e700000000a00 */
[----:B------:R-:W-:Y:S01]  /*08a0*/  @P0 IADD3 R16, P1, PT, R8, UR4, RZ ;  /* 0x0000000408100c10 */ /* 0x000fe2000ff3e0ff */
[----:B0-----:R-:W3:Y:S03]  /*08b0*/  @!P0 LDG.E R21, desc[UR8][R12.64] ;  /* 0x000000080c158981 */ /* 0x001ee6000c1e1900 */
[----:B------:R-:W-:Y:S01]  /*08c0*/  @P0 IADD3.X R7, PT, PT, R2, UR5, RZ, P1, !PT ;  /* 0x0000000502070c10 */ /* 0x000fe20008ffe4ff */
[----:B------:R-:W-:Y:S01]  /*08d0*/  @P0 IMAD.SHL.U32 R5, R16, 0x4, RZ ;  /* 0x0000000410050824 */ /* 0x000fe200078e00ff */
[----:B------:R-:W-:-:S02]  /*08e0*/  UIADD3 UR6, UP1, UPT, UR4, 0x1, URZ ;  /* 0x0000000104067890 */ /* 0x000fc4000ff3e0ff */
[----:B------:R-:W-:Y:S02]  /*08f0*/  @P0 SHF.L.U64.HI R16, R16, 0x2, R7 ;  /* 0x0000000210100819 */ /* 0x000fe40000010207 */
[C---:B----4-:R-:W-:Y:S02]  /*0900*/  @P0 IADD3 R22, P1, PT, R5.reuse, R14, RZ ;  /* 0x0000000e05160210 */ /* 0x050fe40007f3e0ff */
[----:B-1----:R-:W-:-:S03]  /*0910*/  @P0 IADD3 R18, P2, PT, R5, R18, RZ ;  /* 0x0000001205120210 */ /* 0x002fc60007f5e0ff */
[C---:B------:R-:W-:Y:S01]  /*0920*/  @P0 IMAD.X R23, R16.reuse, 0x1, R15, P1 ;  /* 0x0000000110170824 */ /* 0x040fe200008e060f */
[----:B------:R-:W-:Y:S01]  /*0930*/  UIADD3.X UR7, UPT, UPT, URZ, UR5, URZ, UP1, !UPT ;  /* 0x00000005ff077290 */ /* 0x000fe20008ffe4ff */
[----:B------:R-:W-:Y:S01]  /*0940*/  @P0 IMAD.X R19, R16, 0x1, R19, P2 ;  /* 0x0000000110130824 */ /* 0x000fe200010e0613 */
[----:B------:R-:W-:Y:S02]  /*0950*/  ISETP.NE.U32.AND P1, PT, R0, UR6, PT ;  /* 0x0000000600007c0c */ /* 0x000fe4000bf25070 */
[----:B------:R-:W4:Y:S01]  /*0960*/  @P0 LDG.E R24, desc[UR8][R22.64] ;  /* 0x0000000816180981 */ /* 0x000f22000c1e1900 */
[----:B------:R-:W0:Y:S03]  /*0970*/  LDC.64 R16, c[0x0][0x388] ;  /* 0x0000e200ff107b82 */ /* 0x000e260000000a00 */
[----:B------:R-:W4:Y:S01]  /*0980*/  @P0 LDG.E R7, desc[UR8][R18.64] ;  /* 0x0000000812070981 */ /* 0x000f22000c1e1900 */
[----:B------:R-:W-:-:S04]  /*0990*/  ISETP.NE.AND.EX P1, PT, RZ, UR7, PT, P1 ;  /* 0x00000007ff007c0c */ /* 0x000fc8000bf25310 */
[----:B------:R-:W1:Y:S09]  /*09a0*/  LDC.64 R14, c[0x0][0x380] ;  /* 0x0000e000ff0e7b82 */ /* 0x000e720000000a00 */
[----:B------:R-:W-:Y:S01]  /*09b0*/  @P1 IADD3 R20, P2, PT, R8, UR4, RZ ;  /* 0x0000000408141c10 */ /* 0x000fe2000ff5e0ff */
[----:B------:R-:W4:Y:S03]  /*09c0*/  @!P1 LDG.E R5, desc[UR8][R12.64] ;  /* 0x000000080c059981 */ /* 0x000f26000c1e1900 */
[----:B------:R-:W-:Y:S01]  /*09d0*/  @P1 IADD3.X R27, PT, PT, R2, UR5, RZ, P2, !PT ;  /* 0x00000005021b1c10 */ /* 0x000fe200097fe4ff */
[----:B------:R-:W-:-:S03]  /*09e0*/  @P1 IMAD.SHL.U32 R29, R20, 0x4, RZ ;  /* 0x00000004141d1824 */ /* 0x000fc600078e00ff */
[----:B------:R-:W-:Y:S02]  /*09f0*/  @P1 SHF.L.U64.HI R20, R20, 0x2, R27 ;  /* 0x0000000214141819 */ /* 0x000fe4000001021b */
[C---:B0-----:R-:W-:Y:S02]  /*0a00*/  @P1 IADD3 R16, P3, PT, R29.reuse, R16, RZ ;  /* 0x000000101d101210 */ /* 0x041fe40007f7e0ff */
[----:B-1----:R-:W-:-:S03]  /*0a10*/  @P1 IADD3 R14, P2, PT, R29, R14, RZ ;  /* 0x0000000e1d0e1210 */ /* 0x002fc60007f5e0ff */
[C---:B------:R-:W-:Y:S02]  /*0a20*/  @P1 IMAD.X R17, R20.reuse, 0x1, R17, P3 ;  /* 0x0000000114111824 */ /* 0x040fe400018e0611 */
[----:B------:R-:W-:-:S04]  /*0a30*/  @P1 IMAD.X R15, R20, 0x1, R15, P2 ;  /* 0x00000001140f1824 */ /* 0x000fc800010e060f */
[----:B------:R-:W4:Y:S04]  /*0a40*/  @P1 LDG.E R17, desc[UR8][R16.64+0x4] ;  /* 0x0000040810111981 */ /* 0x000f28000c1e1900 */
[----:B------:R0:W4:Y:S01]  /*0a50*/  @P1 LDG.E R14, desc[UR8][R14.64+0x4] ;  /* 0x000004080e0e1981 */ /* 0x000122000c1e1900 */
[----:B--2---:R-:W-:Y:S01]  /*0a60*/  @!P0 F2F.F64.F32 R18, R25 ;  /* 0x0000001900128310 */ /* 0x004fe20000201800 */
[----:B------:R-:W-:-:S04]  /*0a70*/  UIADD3 UR4, UP1, UPT, UR4, 0x2, URZ ;  /* 0x0000000204047890 */ /* 0x000fc8000ff3e0ff */
[----:B------:R-:W-:-:S03]  /*0a80*/  UIADD3.X UR5, UPT, UPT, URZ, UR5, URZ, UP1, !UPT ;  /* 0x00000005ff057290 */ /* 0x000fc60008ffe4ff */
[----:B-----5:R-:W1:Y:S01]  /*0a90*/  @!P0 F2F.F64.F32 R22, R6 ;  /* 0x0000000600168310 */ /* 0x020e620000201800 */
[----:B---3--:R-:W-:-:S07]  /*0aa0*/  @!P0 FMUL R26, R21, R6 ;  /* 0x00000006151a8220 */ /* 0x008fce0000400000 */
[----:B------:R-:W2:Y:S01]  /*0ab0*/  @!P0 F2F.F64.F32 R20, R26 ;  /* 0x0000001a00148310 */ /* 0x000ea20000201800 */
[----:B-1----:R-:W-:Y:S01]  /*0ac0*/  @!P0 DADD R22, -R22, 1 ;  /* 0x3ff0000016168429 */ /* 0x002fe20000000100 */
[--C-:B0-----:R-:W-:Y:S02]  /*0ad0*/  @P0 IMAD.MOV.U32 R15, RZ, RZ, R6.reuse ;  /* 0x000000ffff0f0224 */ /* 0x101fe400078e0006 */
[----:B------:R-:W-:-:S05]  /*0ae0*/  @!P0 IMAD.MOV.U32 R15, RZ, RZ, R6 ;  /* 0x000000ffff0f8224 */ /* 0x000fca00078e0006 */
[----:B--2---:R-:W-:Y:S01]  /*0af0*/  @!P0 DFMA R18, R20, R22, R18 ;  /* 0x000000161412822b */ /* 0x004fe20000000012 */
[----:B----4-:R-:W-:-:S04]  /*0b00*/  @P0 FMUL R24, R24, R7 ;  /* 0x0000000718180220 */ /* 0x010fc80000400000 */
[----:B------:R-:W-:-:S06]  /*0b10*/  @P0 FFMA R24, R6, -R24, R25 ;  /* 0x8000001806180223 */ /* 0x000fcc0000000019 */
[----:B------:R-:W0:Y:S08]  /*0b20*/  @!P0 F2F.F32.F64 R24, R18 ;  /* 0x0000001200188310 */ /* 0x000e300000301000 */
[----:B------:R-:W1:Y:S01]  /*0b30*/  @!P1 F2F.F64.F32 R20, R15 ;  /* 0x0000000f00149310 */ /* 0x000e620000201800 */
[----:B------:R-:W-:-:S07]  /*0b40*/  @!P1 FMUL R5, R5, R15 ;  /* 0x0000000f05059220 */ /* 0x000fce0000400000 */
[----:B------:R-:W-:Y:S08]  /*0b50*/  @!P1 F2F.F64.F32 R6, R5 ;  /* 0x0000000500069310 */ /* 0x000ff00000201800 */
[----:B0-----:R-:W0:Y:S01]  /*0b60*/  @!P1 F2F.F64.F32 R22, R24 ;  /* 0x0000001800169310 */ /* 0x001e220000201800 */
[----:B-1----:R-:W-:Y:S01]  /*0b70*/  @!P1 DADD R20, -R20, 1 ;  /* 0x3ff0000014149429 */ /* 0x002fe20000000100 */
[----:B------:R-:W-:-:S04]  /*0b80*/  @P1 FMUL R17, R14, R17 ;  /* 0x000000110e111220 */ /* 0x000fc80000400000 */
[----:B------:R-:W-:-:S03]  /*0b90*/  @P1 FFMA R25, -R17, R15, R24 ;  /* 0x0000000f11191223 */ /* 0x000fc60000000118 */
[----:B0-----:R-:W-:-:S06]  /*0ba0*/  @!P1 DFMA R6, R6, R20, R22 ;  /* 0x000000140606922b */ /* 0x001fcc0000000016 */
[----:B------:R4:W0:Y:S05]  /*0bb0*/  @!P1 F2F.F32.F64 R25, R6 ;  /* 0x0000000600199310 */ /* 0x00082a0000301000 */
.L_x_3:
[----:B------:R-:W-:Y:S05]  /*0bc0*/  BRA.U UP0, `(.L_x_2) ;  /* 0x0000000100647547 */ /* 0x000fea000b800000 */
[----:B------:R-:W-:Y:S01]  /*0bd0*/  ISETP.NE.U32.AND P0, PT, R0, UR4, PT ;  /* 0x0000000400007c0c */ /* 0x000fe2000bf05070 */
[----:B----4-:R-:W4:Y:S01]  /*0be0*/  LDC.64 R6, c[0x0][0x388] ;  /* 0x0000e200ff067b82 */ /* 0x010f220000000a00 */
[----:B-1----:R-:W5:Y:S02]  /*0bf0*/  LDG.E R10, desc[UR8][R10.64] ;  /* 0x000000080a0a7981 */ /* 0x002f64000c1e1900 */
[----:B---3--:R-:W-:-:S05]  /*0c00*/  ISETP.NE.AND.EX P0, PT, RZ, UR5, PT, P0 ;  /* 0x00000005ff007c0c */ /* 0x008fca000bf05300 */
[----:B------:R-:W1:Y:S08]  /*0c10*/  LDC.64 R14, c[0x0][0x380] ;  /* 0x0000e000ff0e7b82 */ /* 0x000e700000000a00 */
[----:B------:R-:W-:Y:S01]  /*0c20*/  @P0 IADD3 R0, P1, PT, R8, UR4, RZ ;  /* 0x0000000408000c10 */ /* 0x000fe2000ff3e0ff */
[----:B------:R-:W3:Y:S03]  /*0c30*/  @!P0 LDG.E R13, desc[UR8][R12.64] ;  /* 0x000000080c0d8981 */ /* 0x000ee6000c1e1900 */
[----:B------:R-:W-:Y:S01]  /*0c40*/  @P0 IADD3.X R9, PT, PT, R2, UR5, RZ, P1, !PT ;  /* 0x0000000502090c10 */ /* 0x000fe20008ffe4ff */
[----:B------:R-:W-:-:S03]  /*0c50*/  @P0 IMAD.SHL.U32 R5, R0, 0x4, RZ ;  /* 0x0000000400050824 */ /* 0x000fc600078e00ff */
[----:B------:R-:W-:Y:S02]  /*0c60*/  @P0 SHF.L.U64.HI R0, R0, 0x2, R9 ;  /* 0x0000000200000819 */ /* 0x000fe40000010209 */
[C---:B----4-:R-:W-:Y:S02]  /*0c70*/  @P0 IADD3 R6, P2, PT, R5.reuse, R6, RZ ;  /* 0x0000000605060210 */ /* 0x050fe40007f5e0ff */
[----:B-1----:R-:W-:-:S03]  /*0c80*/  @P0 IADD3 R14, P1, PT, R5, R14, RZ ;  /* 0x0000000e050e0210 */ /* 0x002fc60007f3e0ff */
[C---:B------:R-:W-:Y:S02]  /*0c90*/  @P0 IMAD.X R7, R0.reuse, 0x1, R7, P2 ;  /* 0x0000000100070824 */ /* 0x040fe400010e0607 */
[----:B------:R-:W-:-:S04]  /*0ca0*/  @P0 IMAD.X R15, R0, 0x1, R15, P1 ;  /* 0x00000001000f0824 */ /* 0x000fc800008e060f */
[----:B------:R-:W4:Y:S04]  /*0cb0*/  @P0 LDG.E R7, desc[UR8][R6.64] ;  /* 0x0000000806070981 */ /* 0x000f28000c1e1900 */
[----:B------:R-:W4:Y:S01]  /*0cc0*/  @P0 LDG.E R14, desc[UR8][R14.64] ;  /* 0x000000080e0e0981 */ /* 0x000f22000c1e1900 */
[----:B-----5:R-:W1:Y:S01]  /*0cd0*/  @!P0 F2F.F64.F32 R16, R10 ;  /* 0x0000000a00108310 */ /* 0x020e620000201800 */
[----:B---3--:R-:W-:-:S07]  /*0ce0*/  @!P0 FMUL R2, R13, R10 ;  /* 0x0000000a0d028220 */ /* 0x008fce0000400000 */
[----:B------:R-:W-:Y:S01]  /*0cf0*/  @!P0 F2F.F64.F32 R8, R2 ;  /* 0x0000000200088310 */ /* 0x000fe20000201800 */
[----:B-1----:R-:W-:Y:S01]  /*0d00*/  @!P0 DADD R16, -R16, 1 ;  /* 0x3ff0000010108429 */ /* 0x002fe20000000100 */
[----:B----4-:R-:W-:-:S04]  /*0d10*/  @P0 FMUL R0, R14, R7 ;  /* 0x000000070e000220 */ /* 0x010fc80000400000 */
[----:B0-2---:R-:W-:-:S04]  /*0d20*/  @P0 FFMA R25, R10, -R0, R25 ;  /* 0x800000000a190223 */ /* 0x005fc80000000019 */
[----:B------:R-:W0:Y:S02]  /*0d30*/  @!P0 F2F.F64.F32 R18, R25 ;  /* 0x0000001900128310 */ /* 0x000e240000201800 */
[----:B0-----:R-:W-:-:S06]  /*0d40*/  @!P0 DFMA R8, R8, R16, R18 ;  /* 0x000000100808822b */ /* 0x001fcc0000000012 */
[----:B------:R0:W1:Y:S05]  /*0d50*/  @!P0 F2F.F32.F64 R25, R8 ;  /* 0x0000000800198310 */ /* 0x00006a0000301000 */
.L_x_2:
[----:B---3--:R-:W3:Y:S02]  /*0d60*/  LDCU.64 UR4, c[0x0][0x390] ;  /* 0x00007200ff0477ac */ /* 0x008ee40008000a00 */
[----:B---3--:R-:W-:-:S04]  /*0d70*/  IADD3 R2, P0, PT, R3, UR4, RZ ;  /* 0x0000000403027c10 */ /* 0x008fc8000ff1e0ff */
[----:B------:R-:W-:-:S05]  /*0d80*/  IADD3.X R3, PT, PT, R4, UR5, RZ, P0, !PT ;  /* 0x0000000504037c10 */ /* 0x000fca00087fe4ff */
[----:B012---:R-:W-:Y:S01]  /*0d90*/  STG.E desc[UR8][R2.64], R25 ;  /* 0x0000001902007986 */ /* 0x007fe2000c101908 */
[----:B------:R-:W-:Y:S05]  /*0da0*/  EXIT ;  /* 0x000000000000794d */ /* 0x000fea0003800000 */
.L_x_4:
[----:B------:R-:W-:-:S00]  /*0db0*/  BRA `(.L_x_4) ;  /* 0xfffffffc00fc7947 */ /* 0x000fc0000383ffff */
[----:B------:R-:W-:-:S00]  /*0dc0*/  NOP ;  /* 0x0000000000007918 */ /* 0x000fc00000000000 */
        /* <DEDUP_REMOVED lines=11> */
.L_x_98:


//--------------------- .text._Z12softmax_cudaPKfPfmm --------------------------
	.section	.text._Z12softmax_cudaPKfPfmm,"ax",@progbits
	.align	128
        .global         _Z12softmax_cudaPKfPfmm
        .type           _Z12softmax_cudaPKfPfmm,@function
        .size           _Z12softmax_cudaPKfPfmm,(.L_x_97 - _Z12softmax_cudaPKfPfmm)
        .other          _Z12softmax_cudaPKfPfmm,@"STO_CUDA_ENTRY STV_DEFAULT"
_Z12softmax_cudaPKfPfmm:
.text._Z12softmax_cudaPKfPfmm:
[----:B------:R-:W-:Y:S01]  /*0000*/  LDC R1, c[0x0][0x37c] ;  /* 0x0000df00ff017b82 */ /* 0x000fe20000000800 */
[----:B------:R-:W0:Y:S07]  /*0010*/  S2R R3, SR_TID.Y ;  /* 0x0000000000037919 */ /* 0x000e2e0000002200 */
[----:B------:R-:W0:Y:S01]  /*0020*/  S2UR UR4, SR_CTAID.Y ;  /* 0x00000000000479c3 */ /* 0x000e220000002600 */
[----:B------:R-:W1:Y:S07]  /*0030*/  LDCU.64 UR6, c[0x0][0x390] ;  /* 0x00007200ff0677ac */ /* 0x000e6e0008000a00 */
[----:B------:R-:W0:Y:S02]  /*0040*/  LDC R8, c[0x0][0x364] ;  /* 0x0000d900ff087b82 */ /* 0x000e240000000800 */
[----:B0-----:R-:W-:-:S05]  /*0050*/  IMAD R8, R8, UR4, R3 ;  /* 0x0000000408087c24 */ /* 0x001fca000f8e0203 */
[----:B-1----:R-:W-:-:S04]  /*0060*/  ISETP.GE.U32.AND P0, PT, R8, UR6, PT ;  /* 0x0000000608007c0c */ /* 0x002fc8000bf06070 */
[----:B------:R-:W-:-:S13]  /*0070*/  ISETP.GE.U32.AND.EX P0, PT, RZ, UR7, PT, P0 ;  /* 0x00000007ff007c0c */ /* 0x000fda000bf06100 */
[----:B------:R-:W-:Y:S05]  /*0080*/  @P0 EXIT ;  /* 0x000000000000094d */ /* 0x000fea0003800000 */
[----:B------:R-:W0:Y:S01]  /*0090*/  S2R R6, SR_TID.X ;  /* 0x0000000000067919 */ /* 0x000e220000002100 */
[----:B------:R-:W1:Y:S01]  /*00a0*/  S2UR UR5, SR_CgaCtaId ;  /* 0x00000000000579c3 */ /* 0x000e620000008800 */
[----:B------:R-:W2:Y:S01]  /*00b0*/  LDCU.64 UR6, c[0x0][0x398] ;  /* 0x00007300ff0677ac */ /* 0x000ea20008000a00 */
[----:B------:R-:W-:Y:S01]  /*00c0*/  HFMA2 R7, -RZ, RZ, 0, 0 ;  /* 0x00000000ff077431 */ /* 0x000fe200000001ff */
[----:B------:R-:W-:Y:S02]  /*00d0*/  UMOV UR4, 0x400 ;  /* 0x0000040000047882 */ /* 0x000fe40000000000 */
[----:B-1----:R-:W-:Y:S02]  /*00e0*/  ULEA UR4, UR5, UR4, 0x18 ;  /* 0x0000000405047291 */ /* 0x002fe4000f8ec0ff */
[----:B--2---:R-:W-:-:S04]  /*00f0*/  UIADD3 UR5, UP0, UPT, UR6, 0x1f, URZ ;  /* 0x0000001f06057890 */ /* 0x004fc8000ff1e0ff */
[----:B------:R-:W-:Y:S01]  /*0100*/  LEA R2, R3, UR4, 0x2 ;  /* 0x0000000403027c11 */ /* 0x000fe2000f8e10ff */
[----:B------:R-:W-:Y:S01]  /*0110*/  ULOP3.LUT UR4, UR5, 0xffffffe0, URZ, 0xc0, !UPT ;  /* 0xffffffe005047892 */ /* 0x000fe2000f8ec0ff */
[----:B0-----:R-:W-:Y:S01]  /*0120*/  ISETP.NE.AND P0, PT, R6, RZ, PT ;  /* 0x000000ff0600720c */ /* 0x001fe20003f05270 */
[----:B------:R-:W-:Y:S01]  /*0130*/  UIADD3.X UR5, UPT, UPT, URZ, UR7, URZ, UP0, !UPT ;  /* 0x00000007ff057290 */ /* 0x000fe200087fe4ff */
[----:B------:R-:W0:Y:S05]  /*0140*/  LDCU.64 UR6, c[0x0][0x358] ;  /* 0x00006b00ff0677ac */ /* 0x000e2a0008000a00 */
[----:B------:R-:W-:-:S06]  /*0150*/  IMAD.U32 R0, RZ, RZ, UR5 ;  /* 0x00000005ff007e24 */ /* 0x000fcc000f8e00ff */
[----:B------:R-:W-:Y:S01]  /*0160*/  @!P0 MOV R3, 0xff7fffff ;  /* 0xff7fffff00038802 */ /* 0x000fe20000000f00 */
[----:B------:R1:W-:Y:S04]  /*0170*/  @!P0 STS [R2+0x80], RZ ;  /* 0x000080ff02008388 */ /* 0x0003e80000000800 */
[----:B------:R1:W-:Y:S01]  /*0180*/  @!P0 STS [R2], R3 ;  /* 0x0000000302008388 */ /* 0x0003e20000000800 */
[----:B------:R-:W-:Y:S01]  /*0190*/  BAR.SYNC.DEFER_BLOCKING 0x0 ;  /* 0x0000000000007b1d */ /* 0x000fe20000010000 */
[----:B------:R-:W-:-:S04]  /*01a0*/  ISETP.LT.U32.AND P0, PT, R6, UR4, PT ;  /* 0x0000000406007c0c */ /* 0x000fc8000bf01070 */
[----:B------:R-:W-:-:S13]  /*01b0*/  ISETP.GT.U32.AND.EX P0, PT, R0, RZ, PT, P0 ;  /* 0x000000ff0000720c */ /* 0x000fda0003f04100 */
[----:B01----:R-:W-:Y:S05]  /*01c0*/  @!P0 BRA `(.L_x_5) ;  /* 0x0000000000748947 */ /* 0x003fea0003800000 */
[----:B------:R-:W-:Y:S01]  /*01d0*/  IMAD.MOV.U32 R9, RZ, RZ, R6 ;  /* 0x000000ffff097224 */ /* 0x000fe200078e0006 */
[----:B------:R-:W-:-:S07]  /*01e0*/  MOV R0, R7 ;  /* 0x0000000700007202 */ /* 0x000fce0000000f00 */
.L_x_9:
[----:B0-----:R-:W0:Y:S01]  /*01f0*/  LDC.64 R10, c[0x0][0x398] ;  /* 0x0000e600ff0a7b82 */ /* 0x001e220000000a00 */
[----:B------:R-:W-:Y:S01]  /*0200*/  BSSY B0, `(.L_x_6) ;  /* 0x0000014000007945 */ /* 0x000fe20003800000 */
[----:B0-----:R-:W-:-:S04]  /*0210*/  ISETP.GE.U32.AND P0, PT, R9, R10, PT ;  /* 0x0000000a0900720c */ /* 0x001fc80003f06070 */
[----:B------:R-:W-:-:S13]  /*0220*/  ISETP.GE.U32.AND.EX P0, PT, R0, R11, PT, P0 ;  /* 0x0000000b0000720c */ /* 0x000fda0003f06100 */
[----:B------:R-:W-:Y:S05]  /*0230*/  @P0 BRA `(.L_x_7) ;  /* 0x0000000000400947 */ /* 0x000fea0003800000 */
[----:B------:R-:W0:Y:S01]  /*0240*/  LDCU.64 UR8, c[0x0][0x380] ;  /* 0x00007000ff0877ac */ /* 0x000e220008000a00 */
[----:B------:R-:W-:Y:S01]  /*0250*/  MOV R5, R0 ;  /* 0x0000000000057202 */ /* 0x000fe20000000f00 */
[----:B------:R-:W-:-:S04]  /*0260*/  IMAD.MOV.U32 R4, RZ, RZ, R9 ;  /* 0x000000ffff047224 */ /* 0x000fc800078e0009 */
[----:B------:R-:W-:-:S04]  /*0270*/  IMAD.WIDE.U32 R4, R8, R10, R4 ;  /* 0x0000000a08047225 */ /* 0x000fc800078e0004 */
[----:B------:R-:W-:Y:S01]  /*0280*/  IMAD R3, R8, R11, R5 ;  /* 0x0000000b08037224 */ /* 0x000fe200078e0205 */
[----:B0-----:R-:W-:-:S04]  /*0290*/  LEA R10, P0, R4, UR8, 0x2 ;  /* 0x00000008040a7c11 */ /* 0x001fc8000f8010ff */
[----:B------:R-:W-:Y:S02]  /*02a0*/  LEA.HI.X R11, R4, UR9, R3, 0x2, P0 ;  /* 0x00000009040b7c11 */ /* 0x000fe400080f1403 */
[----:B------:R0:W1:Y:S04]  /*02b0*/  LDS R4, [R2] ;  /* 0x0000000002047984 */ /* 0x0000680000000800 */
[----:B------:R0:W5:Y:S03]  /*02c0*/  LDG.E R5, desc[UR6][R10.64] ;  /* 0x000000060a057981 */ /* 0x000166000c1e1900 */
.L_x_8:
[----:B-1---5:R-:W-:Y:S01]  /*02d0*/  FSETP.GT.AND P0, PT, R5, R4, PT ;  /* 0x000000040500720b */ /* 0x022fe20003f04000 */
[----:B------:R-:W-:-:S12]  /*02e0*/  YIELD ;  /* 0x0000000000007946 */ /* 0x000fd80003800000 */
[----:B------:R-:W-:Y:S05]  /*02f0*/  @!P0 BRA `(.L_x_7) ;  /* 0x0000000000108947 */ /* 0x000fea0003800000 */
[----:B------:R-:W1:Y:S02]  /*0300*/  ATOMS.CAS R3, [R2], R4, R5 ;  /* 0x000000040203738d */ /* 0x000e640000000005 */
[----:B-1----:R-:W-:Y:S01]  /*0310*/  ISETP.NE.AND P0, PT, R3, R4, PT ;  /* 0x000000040300720c */ /* 0x002fe20003f05270 */
[----:B------:R-:W-:-:S12]  /*0320*/  IMAD.MOV.U32 R4, RZ, RZ, R3 ;  /* 0x000000ffff047224 */ /* 0x000fd800078e0003 */
[----:B------:R-:W-:Y:S05]  /*0330*/  @P0 BRA `(.L_x_8) ;  /* 0xfffffffc00e40947 */ /* 0x000fea000383ffff */
.L_x_7:
[----:B------:R-:W-:Y:S05]  /*0340*/  BSYNC B0 ;  /* 0x0000000000007941 */ /* 0x000fea0003800000 */
.L_x_6:
[----:B------:R-:W-:-:S04]  /*0350*/  IADD3 R9, P0, PT, R9, 0x20, RZ ;  /* 0x0000002009097810 */ /* 0x000fc80007f1e0ff */
[----:B------:R-:W-:Y:S02]  /*0360*/  IADD3.X R0, PT, PT, RZ, R0, RZ, P0, !PT ;  /* 0x00000000ff007210 */ /* 0x000fe400007fe4ff */
[----:B------:R-:W-:-:S04]  /*0370*/  ISETP.GE.U32.AND P0, PT, R9, UR4, PT ;  /* 0x0000000409007c0c */ /* 0x000fc8000bf06070 */
[----:B------:R-:W-:-:S13]  /*0380*/  ISETP.GE.U32.AND.EX P0, PT, R0, UR5, PT, P0 ;  /* 0x0000000500007c0c */ /* 0x000fda000bf06100 */
[----:B------:R-:W-:Y:S05]  /*0390*/  @!P0 BRA `(.L_x_9) ;  /* 0xfffffffc00948947 */ /* 0x000fea000383ffff */
.L_x_5:
[----:B------:R-:W-:Y:S01]  /*03a0*/  IMAD.U32 R0, RZ, RZ, UR5 ;  /* 0x00000005ff007e24 */ /* 0x000fe2000f8e00ff */
[----:B------:R-:W-:Y:S01]  /*03b0*/  ISETP.LT.U32.AND P0, PT, R6, UR4, PT ;  /* 0x0000000406007c0c */ /* 0x000fe2000bf01070 */
[----:B------:R-:W-:Y:S05]  /*03c0*/  WARPSYNC.ALL ;  /* 0x0000000000007948 */ /* 0x000fea0003800000 */
[----:B------:R-:W-:Y:S01]  /*03d0*/  BAR.SYNC.DEFER_BLOCKING 0x0 ;  /* 0x0000000000007b1d */ /* 0x000fe20000010000 */
[----:B------:R-:W-:-:S13]  /*03e0*/  ISETP.GT.U32.AND.EX P0, PT, R0, R7, PT, P0 ;  /* 0x000000070000720c */ /* 0x000fda0003f04100 */
[----:B------:R-:W-:Y:S05]  /*03f0*/  @!P0 BRA `(.L_x_10) ;  /* 0x0000001800d88947 */ /* 0x000fea0003800000 */
[-C--:B------:R-:W-:Y:S01]  /*0400*/  LOP3.LUT R0, RZ, R6.reuse, RZ, 0x33, !PT ;  /* 0x00000006ff007212 */ /* 0x080fe200078e33ff */
[----:B------:R-:W-:Y:S01]  /*0410*/  BSSY B0, `(.L_x_11) ;  /* 0x00000e3000007945 */ /* 0x000fe20003800000 */
[----:B------:R-:W-:Y:S01]  /*0420*/  LOP3.LUT R3, RZ, R7, RZ, 0x33, !PT ;  /* 0x00000007ff037212 */ /* 0x000fe200078e33ff */
[----:B------:R-:W-:Y:S01]  /*0430*/  IMAD.MOV.U32 R14, RZ, RZ, R7 ;  /* 0x000000ffff0e7224 */ /* 0x000fe200078e0007 */
[----:B------:R-:W-:Y:S02]  /*0440*/  IADD3 R0, P0, PT, R0, UR4, RZ ;  /* 0x0000000400007c10 */ /* 0x000fe4000ff1e0ff */
[----:B------:R-:W-:Y:S02]  /*0450*/  MOV R9, R6 ;  /* 0x0000000600097202 */ /* 0x000fe40000000f00 */
[----:B------:R-:W-:Y:S02]  /*0460*/  IADD3.X R3, PT, PT, R3, UR5, RZ, P0, !PT ;  /* 0x0000000503037c10 */ /* 0x000fe400087fe4ff */
[----:B------:R-:W-:-:S02]  /*0470*/  ISETP.GE.U32.AND P0, PT, R0, 0xe0, PT ;  /* 0x000000e00000780c */ /* 0x000fc40003f06070 */
[----:B------:R-:W-:Y:S02]  /*0480*/  SHF.R.U64 R15, R0, 0x5, R3 ;  /* 0x00000005000f7819 */ /* 0x000fe40000001203 */
[----:B------:R-:W-:Y:S02]  /*0490*/  ISETP.GE.U32.AND.EX P0, PT, R3, RZ, PT, P0 ;  /* 0x000000ff0300720c */ /* 0x000fe40003f06100 */
[----:B------:R-:W-:-:S04]  /*04a0*/  IADD3 R15, P1, PT, R15, 0x1, RZ ;  /* 0x000000010f0f7810 */ /* 0x000fc80007f3e0ff */
[----:B------:R-:W-:Y:S02]  /*04b0*/  LEA.HI.X R16, R3, RZ, RZ, 0x1b, P1 ;  /* 0x000000ff03107211 */ /* 0x000fe400008fdcff */
[----:B------:R-:W-:-:S05]  /*04c0*/  LOP3.LUT R19, R15, 0x7, RZ, 0xc0, !PT ;  /* 0x000000070f137812 */ /* 0x000fca00078ec0ff */
[----:B------:R-:W-:Y:S05]  /*04d0*/  @!P0 BRA `(.L_x_12) ;  /* 0x0000000c00588947 */ /* 0x000fea0003800000 */
[----:B------:R-:W1:Y:S01]  /*04e0*/  LDCU.64 UR8, c[0x0][0x398] ;  /* 0x00007300ff0877ac */ /* 0x000e620008000a00 */
[----:B------:R-:W-:Y:S01]  /*04f0*/  LOP3.LUT R16, R16, 0xfffffff, RZ, 0xc0, !PT ;  /* 0x0fffffff10107812 */ /* 0x000fe200078ec0ff */
[--C-:B------:R-:W-:Y:S01]  /*0500*/  IMAD.MOV.U32 R14, RZ, RZ, R7.reuse ;  /* 0x000000ffff0e7224 */ /* 0x100fe200078e0007 */
[----:B------:R-:W-:Y:S01]  /*0510*/  LOP3.LUT R21, R15, 0xfffffff8, RZ, 0xc0, !PT ;  /* 0xfffffff80f157812 */ /* 0x000fe200078ec0ff */
[----:B------:R-:W0:Y:S01]  /*0520*/  LDCU.64 UR10, c[0x0][0x380] ;  /* 0x00007000ff0a77ac */ /* 0x000e220008000a00 */
[----:B------:R-:W-:Y:S01]  /*0530*/  MOV R9, R6 ;  /* 0x0000000600097202 */ /* 0x000fe20000000f00 */
[----:B-1----:R-:W-:-:S04]  /*0540*/  IMAD.WIDE.U32 R4, R8, UR8, R6 ;  /* 0x0000000808047c25 */ /* 0x002fc8000f8e0006 */
[----:B------:R-:W-:Y:S01]  /*0550*/  IMAD R5, R8, UR9, R5 ;  /* 0x0000000908057c24 */ /* 0x000fe2000f8e0205 */
[----:B0-----:R-:W-:-:S04]  /*0560*/  LEA R10, P0, R4, UR10, 0x2 ;  /* 0x0000000a040a7c11 */ /* 0x001fc8000f8010ff */
[----:B------:R-:W-:Y:S02]  /*0570*/  IADD3 R10, P1, PT, R10, 0x200, RZ ;  /* 0x000002000a0a7810 */ /* 0x000fe40007f3e0ff */
[----:B------:R-:W-:-:S04]  /*0580*/  LEA.HI.X R4, R4, UR11, R5, 0x2, P0 ;  /* 0x0000000b04047c11 */ /* 0x000fc800080f1405 */
[----:B------:R-:W-:-:S07]  /*0590*/  IADD3.X R23, PT, PT, RZ, R4, RZ, P1, !PT ;  /* 0x00000004ff177210 */ /* 0x000fce0000ffe4ff */
.L_x_37:
[----:B------:R-:W0:Y:S01]  /*05a0*/  LDC.64 R4, c[0x0][0x398] ;  /* 0x0000e600ff047b82 */ /* 0x000e220000000a00 */
[C---:B------:R-:W-:Y:S01]  /*05b0*/  IADD3 R17, P0, PT, R9.reuse, 0x20, RZ ;  /* 0x0000002009117810 */ /* 0x040fe20007f1e0ff */
[----:B------:R-:W-:Y:S05]  /*05c0*/  YIELD ;  /* 0x0000000000007946 */ /* 0x000fea0003800000 */
[----:B------:R-:W-:Y:S01]  /*05d0*/  IADD3 R11, P1, PT, R9, 0x60, RZ ;  /* 0x00000060090b7810 */ /* 0x000fe20007f3e0ff */
[--C-:B------:R-:W-:Y:S01]  /*05e0*/  IMAD.X R18, RZ, RZ, R14.reuse, P0 ;  /* 0x000000ffff127224 */ /* 0x100fe200000e060e */
[----:B------:R-:W-:Y:S01]  /*05f0*/  IADD3 R21, P2, PT, R21, -0x8, RZ ;  /* 0xfffffff815157810 */ /* 0x000fe20007f5e0ff */
[----:B------:R-:W-:Y:S01]  /*0600*/  BSSY.RECONVERGENT B1, `(.L_x_13) ;  /* 0x0000020000017945 */ /* 0x000fe20003800200 */
[----:B------:R-:W-:Y:S01]  /*0610*/  IADD3 R13, P6, PT, R9, 0x40, RZ ;  /* 0x00000040090d7810 */ /* 0x000fe20007fde0ff */
[----:B------:R-:W-:Y:S01]  /*0620*/  IMAD.X R22, RZ, RZ, R14, P1 ;  /* 0x000000ffff167224 */ /* 0x000fe200008e060e */
[----:B------:R-:W-:-:S02]  /*0630*/  IADD3.X R16, PT, PT, R16, -0x1, RZ, P2, !PT ;  /* 0xffffffff10107810 */ /* 0x000fc400017fe4ff */
[----:B------:R-:W-:Y:S02]  /*0640*/  IADD3.X R20, PT, PT, RZ, R14, RZ, P6, !PT ;  /* 0x0000000eff147210 */ /* 0x000fe400037fe4ff */
[-C--:B0-----:R-:W-:Y:S02]  /*0650*/  ISETP.GE.U32.AND P0, PT, R9, R4.reuse, PT ;  /* 0x000000040900720c */ /* 0x081fe40003f06070 */
[-C--:B------:R-:W-:Y:S02]  /*0660*/  ISETP.GE.U32.AND P4, PT, R11, R4.reuse, PT ;  /* 0x000000040b00720c */ /* 0x080fe40003f86070 */
[----:B------:R-:W-:Y:S02]  /*0670*/  ISETP.GE.U32.AND.EX P1, PT, R14, R5, PT, P0 ;  /* 0x000000050e00720c */ /* 0x000fe40003f26100 */
[----:B------:R-:W-:Y:S02]  /*0680*/  IADD3 R11, P2, PT, R9, 0x80, RZ ;  /* 0x00000080090b7810 */ /* 0x000fe40007f5e0ff */
[----:B------:R-:W-:-:S02]  /*0690*/  ISETP.GE.U32.AND P5, PT, R17, R4, PT ;  /* 0x000000041100720c */ /* 0x000fc40003fa6070 */
[-C--:B------:R-:W-:Y:S02]  /*06a0*/  ISETP.GE.U32.AND P6, PT, R11, R4.reuse, PT ;  /* 0x000000040b00720c */ /* 0x080fe40003fc6070 */
[----:B------:R-:W-:Y:S02]  /*06b0*/  ISETP.GE.U32.AND P3, PT, R13, R4, PT ;  /* 0x000000040d00720c */ /* 0x000fe40003f66070 */
[----:B------:R-:W-:Y:S02]  /*06c0*/  IADD3 R17, P0, PT, R9, 0xa0, RZ ;  /* 0x000000a009117810 */ /* 0x000fe40007f1e0ff */
[----:B------:R-:W-:Y:S01]  /*06d0*/  MOV R11, R23 ;  /* 0x00000017000b7202 */ /* 0x000fe20000000f00 */
[----:B------:R-:W-:Y:S10]  /*06e0*/  @P1 BRA `(.L_x_14) ;  /* 0x0000000000441947 */ /* 0x000ff40003800000 */
[----:B------:R-:W2:Y:S01]  /*06f0*/  LDG.E R12, desc[UR6][R10.64+-0x200] ;  /* 0xfffe00060a0c7981 */ /* 0x000ea2000c1e1900 */
[----:B------:R-:W-:Y:S02]  /*0700*/  HFMA2 R24, -RZ, RZ, 3.7421875, 0 ;  /* 0x437c0000ff187431 */ /* 0x000fe400000001ff */
[----:B------:R-:W-:Y:S01]  /*0710*/  IMAD.MOV.U32 R23, RZ, RZ, 0x3bbb989d ;  /* 0x3bbb989dff177424 */ /* 0x000fe200078e00ff */
[----:B------:R-:W2:Y:S02]  /*0720*/  LDS R13, [R2] ;  /* 0x00000000020d7984 */ /* 0x000ea40000000800 */
[----:B--2---:R-:W-:-:S04]  /*0730*/  FADD R12, R12, -R13 ;  /* 0x8000000d0c0c7221 */ /* 0x004fc80000000000 */
[----:B------:R-:W-:-:S04]  /*0740*/  FFMA.SAT R13, R12, R23, 0.5 ;  /* 0x3f0000000c0d7423 */ /* 0x000fc80000002017 */
[----:B------:R-:W-:-:S04]  /*0750*/  FFMA.RM R13, R13, R24, 12582913 ;  /* 0x4b4000010d0d7423 */ /* 0x000fc80000004018 */
[C---:B------:R-:W-:Y:S01]  /*0760*/  FADD R23, R13.reuse, -12583039 ;  /* 0xcb40007f0d177421 */ /* 0x040fe20000000000 */
[----:B------:R-:W-:-:S03]  /*0770*/  IMAD.SHL.U32 R13, R13, 0x800000, RZ ;  /* 0x008000000d0d7824 */ /* 0x000fc600078e00ff */
[----:B------:R-:W-:-:S04]  /*0780*/  FFMA R23, R12, 1.4426950216293334961, -R23 ;  /* 0x3fb8aa3b0c177823 */ /* 0x000fc80000000817 */
[----:B------:R-:W-:-:S04]  /*0790*/  FFMA R23, R12, 1.925963033500011079e-08, R23 ;  /* 0x32a570600c177823 */ /* 0x000fc80000000017 */
[----:B------:R-:W0:Y:S02]  /*07a0*/  MUFU.EX2 R12, R23 ;  /* 0x00000017000c7308 */ /* 0x000e240000000800 */
[----:B0-----:R-:W-:-:S07]  /*07b0*/  FMUL R25, R13, R12 ;  /* 0x0000000c0d197220 */ /* 0x001fce0000400000 */
.L_x_15:
[----:B------:R-:W0:Y:S02]  /*07c0*/  LDS R12, [R2+0x80] ;  /* 0x00008000020c7984 */ /* 0x000e240000000800 */
[----:B0-----:R-:W-:-:S05]  /*07d0*/  FADD R13, R25, R12 ;  /* 0x0000000c190d7221 */ /* 0x001fca0000000000 */
[----:B------:R-:W0:Y:S02]  /*07e0*/  ATOMS.CAST.SPIN P1, [R2+0x80], R12, R13 ;  /* 0x0000800c0200758d */ /* 0x000e24000182000d */
[----:B0-----:R-:W-:Y:S05]  /*07f0*/  @!P1 BRA `(.L_x_15) ;  /* 0xfffffffc00f09947 */ /* 0x001fea000383ffff */
.L_x_14:
[----:B------:R-:W-:Y:S05]  /*0800*/  BSYNC.RECONVERGENT B1 ;  /* 0x0000000000017941 */ /* 0x000fea0003800200 */
.L_x_13:
[----:B------:R-:W-:Y:S01]  /*0810*/  ISETP.GE.U32.AND.EX P5, PT, R18, R5, PT, P5 ;  /* 0x000000051200720c */ /* 0x000fe20003fa6150 */
[----:B------:R-:W-:Y:S01]  /*0820*/  BSSY.RECONVERGENT B1, `(.L_x_16) ;  /* 0x000001f000017945 */ /* 0x000fe20003800200 */
[----:B------:R-:W-:Y:S01]  /*0830*/  IADD3.X R12, PT, PT, RZ, R14, RZ, P2, !PT ;  /* 0x0000000eff0c7210 */ /* 0x000fe200017fe4ff */
[--C-:B------:R-:W-:Y:S01]  /*0840*/  IMAD.X R24, RZ, RZ, R14.reuse, P0 ;  /* 0x000000ffff187224 */ /* 0x100fe200000e060e */
[C---:B------:R-:W-:Y:S02]  /*0850*/  IADD3 R13, P2, PT, R9.reuse, 0xe0, RZ ;  /* 0x000000e0090d7810 */ /* 0x040fe40007f5e0ff */
[----:B------:R-:W-:Y:S02]  /*0860*/  IADD3 R23, P1, PT, R9, 0xc0, RZ ;  /* 0x000000c009177810 */ /* 0x000fe40007f3e0ff */
[----:B------:R-:W-:Y:S01]  /*0870*/  ISETP.GE.U32.AND P0, PT, R17, R4, PT ;  /* 0x000000041100720c */ /* 0x000fe20003f06070 */
[----:B------:R-:W-:Y:S01]  /*0880*/  IMAD.X R28, RZ, RZ, R14, P2 ;  /* 0x000000ffff1c7224 */ /* 0x000fe200010e060e */
[----:B------:R-:W-:-:S02]  /*0890*/  IADD3.X R26, PT, PT, RZ, R14, RZ, P1, !PT ;  /* 0x0000000eff1a7210 */ /* 0x000fc40000ffe4ff */
[-C--:B------:R-:W-:Y:S02]  /*08a0*/  ISETP.GE.U32.AND P1, PT, R23, R4.reuse, PT ;  /* 0x000000041700720c */ /* 0x080fe40003f26070 */
[----:B------:R-:W-:Y:S02]  /*08b0*/  ISETP.GE.U32.AND P2, PT, R13, R4, PT ;  /* 0x000000040d00720c */ /* 0x000fe40003f46070 */
[-C--:B------:R-:W-:Y:S02]  /*08c0*/  ISETP.GE.U32.AND.EX P3, PT, R20, R5.reuse, PT, P3 ;  /* 0x000000051400720c */ /* 0x080fe40003f66130 */
[-C--:B------:R-:W-:Y:S02]  /*08d0*/  ISETP.GE.U32.AND.EX P4, PT, R22, R5.reuse, PT, P4 ;  /* 0x000000051600720c */ /* 0x080fe40003f86140 */
[----:B------:R-:W-:Y:S01]  /*08e0*/  ISETP.GE.U32.AND.EX P6, PT, R12, R5, PT, P6 ;  /* 0x000000050c00720c */ /* 0x000fe20003fc6160 */
[----:B------:R-:W-:-:S12]  /*08f0*/  @P5 BRA `(.L_x_17) ;  /* 0x0000000000445947 */ /* 0x000fd80003800000 */
[----:B------:R-:W2:Y:S01]  /*0900*/  LDG.E R4, desc[UR6][R10.64+-0x180] ;  /* 0xfffe80060a047981 */ /* 0x000ea2000c1e1900 */
[----:B------:R-:W-:-:S03]  /*0910*/  MOV R17, 0x3bbb989d ;  /* 0x3bbb989d00117802 */ /* 0x000fc60000000f00 */
[----:B------:R-:W2:Y:S02]  /*0920*/  LDS R13, [R2] ;  /* 0x00000000020d7984 */ /* 0x000ea40000000800 */
[----:B--2---:R-:W-:Y:S01]  /*0930*/  FADD R4, R4, -R13 ;  /* 0x8000000d04047221 */ /* 0x004fe20000000000 */
[----:B------:R-:W-:-:S03]  /*0940*/  IMAD.MOV.U32 R13, RZ, RZ, 0x437c0000 ;  /* 0x437c0000ff0d7424 */ /* 0x000fc600078e00ff */
[----:B------:R-:W-:-:S04]  /*0950*/  FFMA.SAT R12, R4, R17, 0.5 ;  /* 0x3f000000040c7423 */ /* 0x000fc80000002011 */
[----:B------:R-:W-:-:S04]  /*0960*/  FFMA.RM R12, R12, R13, 12582913 ;  /* 0x4b4000010c0c7423 */ /* 0x000fc8000000400d */
[C---:B------:R-:W-:Y:S01]  /*0970*/  FADD R13, R12.reuse, -12583039 ;  /* 0xcb40007f0c0d7421 */ /* 0x040fe20000000000 */
[----:B------:R-:W-:-:S03]  /*0980*/  SHF.L.U32 R12, R12, 0x17, RZ ;  /* 0x000000170c0c7819 */ /* 0x000fc600000006ff */
[----:B------:R-:W-:-:S04]  /*0990*/  FFMA R13, R4, 1.4426950216293334961, -R13 ;  /* 0x3fb8aa3b040d7823 */ /* 0x000fc8000000080d */
[----:B------:R-:W-:-:S06]  /*09a0*/  FFMA R13, R4, 1.925963033500011079e-08, R13 ;  /* 0x32a57060040d7823 */ /* 0x000fcc000000000d */
[----:B------:R-:W0:Y:S02]  /*09b0*/  MUFU.EX2 R13, R13 ;  /* 0x0000000d000d7308 */ /* 0x000e240000000800 */
[----:B0-----:R-:W-:-:S07]  /*09c0*/  FMUL R17, R12, R13 ;  /* 0x0000000d0c117220 */ /* 0x001fce0000400000 */
.L_x_18:
[----:B------:R-:W0:Y:S02]  /*09d0*/  LDS R12, [R2+0x80] ;  /* 0x00008000020c7984 */ /* 0x000e240000000800 */
[----:B0-----:R-:W-:-:S05]  /*09e0*/  FADD R13, R17, R12 ;  /* 0x0000000c110d7221 */ /* 0x001fca0000000000 */
[----:B------:R-:W0:Y:S02]  /*09f0*/  ATOMS.CAST.SPIN P5, [R2+0x80], R12, R13 ;  /* 0x0000800c0200758d */ /* 0x000e2400018a000d */
[----:B0-----:R-:W-:Y:S05]  /*0a00*/  @!P5 BRA `(.L_x_18) ;  /* 0xfffffffc00f0d947 */ /* 0x001fea000383ffff */
.L_x_17:
[----:B------:R-:W-:Y:S05]  /*0a10*/  BSYNC.RECONVERGENT B1 ;  /* 0x0000000000017941 */ /* 0x000fea0003800200 */
.L_x_16:
[----:B------:R-:W-:Y:S01]  /*0a20*/  ISETP.NE.U32.AND P5, PT, R21, RZ, PT ;  /* 0x000000ff1500720c */ /* 0x000fe20003fa5070 */
[----:B------:R-:W-:Y:S01]  /*0a30*/  BSSY.RECONVERGENT B1, `(.L_x_19) ;  /* 0x0000017000017945 */ /* 0x000fe20003800200 */
[-C--:B------:R-:W-:Y:S02]  /*0a40*/  ISETP.GE.U32.AND.EX P0, PT, R24, R5.reuse, PT, P0 ;  /* 0x000000051800720c */ /* 0x080fe40003f06100 */
[-C--:B------:R-:W-:Y:S02]  /*0a50*/  ISETP.GE.U32.AND.EX P1, PT, R26, R5.reuse, PT, P1 ;  /* 0x000000051a00720c */ /* 0x080fe40003f26110 */
[----:B------:R-:W-:Y:S02]  /*0a60*/  ISETP.GE.U32.AND.EX P2, PT, R28, R5, PT, P2 ;  /* 0x000000051c00720c */ /* 0x000fe40003f46120 */
[----:B------:R-:W-:Y:S01]  /*0a70*/  ISETP.NE.AND.EX P5, PT, R16, RZ, PT, P5 ;  /* 0x000000ff1000720c */ /* 0x000fe20003fa5350 */
[----:B------:R-:W-:-:S12]  /*0a80*/  @P3 BRA `(.L_x_20) ;  /* 0x0000000000443947 */ /* 0x000fd80003800000 */
        /* <DEDUP_REMOVED lines=13> */
.L_x_21:
[----:B------:R-:W0:Y:S02]  /*0b60*/  LDS R4, [R2+0x80] ;  /* 0x0000800002047984 */ /* 0x000e240000000800 */
[----:B0-----:R-:W-:-:S05]  /*0b70*/  FADD R5, R17, R4 ;  /* 0x0000000411057221 */ /* 0x001fca0000000000 */
[----:B------:R-:W0:Y:S02]  /*0b80*/  ATOMS.CAST.SPIN P3, [R2+0x80], R4, R5 ;  /* 0x000080040200758d */ /* 0x000e240001860005 */
[----:B0-----:R-:W-:Y:S05]  /*0b90*/  @!P3 BRA `(.L_x_21) ;  /* 0xfffffffc00f0b947 */ /* 0x001fea000383ffff */
.L_x_20:
[----:B------:R-:W-:Y:S05]  /*0ba0*/  BSYNC.RECONVERGENT B1 ;  /* 0x0000000000017941 */ /* 0x000fea0003800200 */
.L_x_19:
[----:B------:R-:W-:Y:S04]  /*0bb0*/  BSSY.RECONVERGENT B1, `(.L_x_22) ;  /* 0x0000013000017945 */ /* 0x000fe80003800200 */
[----:B------:R-:W-:Y:S05]  /*0bc0*/  @P4 BRA `(.L_x_23) ;  /* 0x0000000000444947 */ /* 0x000fea0003800000 */
[----:B------:R-:W2:Y:S01]  /*0bd0*/  LDG.E R4, desc[UR6][R10.64+-0x80] ;  /* 0xffff80060a047981 */ /* 0x000ea2000c1e1900 */
[----:B------:R-:W-:Y:S01]  /*0be0*/  MOV R13, 0x3bbb989d ;  /* 0x3bbb989d000d7802 */ /* 0x000fe20000000f00 */
[----:B------:R-:W-:Y:S02]  /*0bf0*/  IMAD.MOV.U32 R12, RZ, RZ, 0x437c0000 ;  /* 0x437c0000ff0c7424 */ /* 0x000fe400078e00ff */
[----:B------:R-:W2:Y:S02]  /*0c00*/  LDS R5, [R2] ;  /* 0x0000000002057984 */ /* 0x000ea40000000800 */
[----:B--2---:R-:W-:-:S04]  /*0c10*/  FADD R4, R4, -R5 ;  /* 0x8000000504047221 */ /* 0x004fc80000000000 */
[----:B------:R-:W-:-:S04]  /*0c20*/  FFMA.SAT R5, R4, R13, 0.5 ;  /* 0x3f00000004057423 */ /* 0x000fc8000000200d */
[----:B------:R-:W-:-:S04]  /*0c30*/  FFMA.RM R5, R5, R12, 12582913 ;  /* 0x4b40000105057423 */ /* 0x000fc8000000400c */
[C---:B------:R-:W-:Y:S01]  /*0c40*/  FADD R13, R5.reuse, -12583039 ;  /* 0xcb40007f050d7421 */ /* 0x040fe20000000000 */
[----:B------:R-:W-:-:S03]  /*0c50*/  SHF.L.U32 R5, R5, 0x17, RZ ;  /* 0x0000001705057819 */ /* 0x000fc600000006ff */
[----:B------:R-:W-:-:S04]  /*0c60*/  FFMA R13, R4, 1.4426950216293334961, -R13 ;  /* 0x3fb8aa3b040d7823 */ /* 0x000fc8000000080d */
[----:B------:R-:W-:-:S04]  /*0c70*/  FFMA R13, R4, 1.925963033500011079e-08, R13 ;  /* 0x32a57060040d7823 */ /* 0x000fc8000000000d */
[----:B------:R-:W0:Y:S02]  /*0c80*/  MUFU.EX2 R4, R13 ;  /* 0x0000000d00047308 */ /* 0x000e240000000800 */
[----:B0-----:R-:W-:-:S07]  /*0c90*/  FMUL R17, R5, R4 ;  /* 0x0000000405117220 */ /* 0x001fce0000400000 */
.L_x_24:
[----:B------:R-:W0:Y:S02]  /*0ca0*/  LDS R4, [R2+0x80] ;  /* 0x0000800002047984 */ /* 0x000e240000000800 */
[----:B0-----:R-:W-:-:S05]  /*0cb0*/  FADD R5, R17, R4 ;  /* 0x0000000411057221 */ /* 0x001fca0000000000 */
[----:B------:R-:W0:Y:S02]  /*0cc0*/  ATOMS.CAST.SPIN P3, [R2+0x80], R4, R5 ;  /* 0x000080040200758d */ /* 0x000e240001860005 */
[----:B0-----:R-:W-:Y:S05]  /*0cd0*/  @!P3 BRA `(.L_x_24) ;  /* 0xfffffffc00f0b947 */ /* 0x001fea000383ffff */
.L_x_23:
[----:B------:R-:W-:Y:S05]  /*0ce0*/  BSYNC.RECONVERGENT B1 ;  /* 0x0000000000017941 */ /* 0x000fea0003800200 */
.L_x_22:
[----:B------:R-:W-:Y:S04]  /*0cf0*/  BSSY.RECONVERGENT B1, `(.L_x_25) ;  /* 0x0000013000017945 */ /* 0x000fe80003800200 */
[----:B------:R-:W-:Y:S05]  /*0d00*/  @P6 BRA `(.L_x_26) ;  /* 0x0000000000446947 */ /* 0x000fea0003800000 */
        /* <DEDUP_REMOVED lines=13> */
.L_x_27:
[----:B------:R-:W0:Y:S02]  /*0de0*/  LDS R4, [R2+0x80] ;  /* 0x0000800002047984 */ /* 0x000e240000000800 */
[----:B0-----:R-:W-:-:S05]  /*0df0*/  FADD R5, R17, R4 ;  /* 0x0000000411057221 */ /* 0x001fca0000000000 */
[----:B------:R-:W0:Y:S02]  /*0e00*/  ATOMS.CAST.SPIN P3, [R2+0x80], R4, R5 ;  /* 0x000080040200758d */ /* 0x000e240001860005 */
[----:B0-----:R-:W-:Y:S05]  /*0e10*/  @!P3 BRA `(.L_x_27) ;  /* 0xfffffffc00f0b947 */ /* 0x001fea000383ffff */
.L_x_26:
[----:B------:R-:W-:Y:S05]  /*0e20*/  BSYNC.RECONVERGENT B1 ;  /* 0x0000000000017941 */ /* 0x000fea0003800200 */
.L_x_25:
        /* <DEDUP_REMOVED lines=15> */
.L_x_30:
[----:B------:R-:W0:Y:S02]  /*0f20*/  LDS R4, [R2+0x80] ;  /* 0x0000800002047984 */ /* 0x000e240000000800 */
[----:B0-----:R-:W-:-:S05]  /*0f30*/  FADD R5, R17, R4 ;  /* 0x0000000411057221 */ /* 0x001fca0000000000 */
[----:B------:R-:W0:Y:S02]  /*0f40*/  ATOMS.CAST.SPIN P0, [R2+0x80], R4, R5 ;  /* 0x000080040200758d */ /* 0x000e240001800005 */
[----:B0-----:R-:W-:Y:S05]  /*0f50*/  @!P0 BRA `(.L_x_30) ;  /* 0xfffffffc00f08947 */ /* 0x001fea000383ffff */
.L_x_29:
[----:B------:R-:W-:Y:S05]  /*0f60*/  BSYNC.RECONVERGENT B1 ;  /* 0x0000000000017941 */ /* 0x000fea0003800200 */
.L_x_28:
        /* <DEDUP_REMOVED lines=15> */
.L_x_33:
[----:B------:R-:W0:Y:S02]  /*1060*/  LDS R4, [R2+0x80] ;  /* 0x0000800002047984 */ /* 0x000e240000000800 */
[----:B0-----:R-:W-:-:S05]  /*1070*/  FADD R5, R17, R4 ;  /* 0x0000000411057221 */ /* 0x001fca0000000000 */
[----:B------:R-:W0:Y:S02]  /*1080*/  ATOMS.CAST.SPIN P0, [R2+0x80], R4, R5 ;  /* 0x000080040200758d */ /* 0x000e240001800005 */
[----:B0-----:R-:W-:Y:S05]  /*1090*/  @!P0 BRA `(.L_x_33) ;  /* 0xfffffffc00f08947 */ /* 0x001fea000383ffff */
.L_x_32:
[----:B------:R-:W-:Y:S05]  /*10a0*/  BSYNC.RECONVERGENT B1 ;  /* 0x0000000000017941 */ /* 0x000fea0003800200 */
.L_x_31:
        /* <DEDUP_REMOVED lines=15> */
.L_x_36:
[----:B------:R-:W0:Y:S02]  /*11a0*/  LDS R4, [R2+0x80] ;  /* 0x0000800002047984 */ /* 0x000e240000000800 */
[----:B0-----:R-:W-:-:S05]  /*11b0*/  FADD R5, R17, R4 ;  /* 0x0000000411057221 */ /* 0x001fca0000000000 */
[----:B------:R-:W0:Y:S02]  /*11c0*/  ATOMS.CAST.SPIN P0, [R2+0x80], R4, R5 ;  /* 0x000080040200758d */ /* 0x000e240001800005 */
[----:B0-----:R-:W-:Y:S05]  /*11d0*/  @!P0 BRA `(.L_x_36) ;  /* 0xfffffffc00f08947 */ /* 0x001fea000383ffff */
.L_x_35:
[----:B------:R-:W-:Y:S05]  /*11e0*/  BSYNC.RECONVERGENT B1 ;  /* 0x0000000000017941 */ /* 0x000fea0003800200 */
.L_x_34:
[----:B------:R-:W-:Y:S02]  /*11f0*/  IADD3 R10, P1, PT, R10, 0x400, RZ ;  /* 0x000004000a0a7810 */ /* 0x000fe40007f3e0ff */
[----:B------:R-:W-:-:S03]  /*1200*/  IADD3 R9, P0, PT, R9, 0x100, RZ ;  /* 0x0000010009097810 */ /* 0x000fc60007f1e0ff */
[----:B------:R-:W-:Y:S01]  /*1210*/  IMAD.X R23, RZ, RZ, R11, P1 ;  /* 0x000000ffff177224 */ /* 0x000fe200008e060b */
[----:B------:R-:W-:Y:S01]  /*1220*/  IADD3.X R14, PT, PT, RZ, R14, RZ, P0, !PT ;  /* 0x0000000eff0e7210 */ /* 0x000fe200007fe4ff */
[----:B------:R-:W-:Y:S08]  /*1230*/  @P5 BRA `(.L_x_37) ;  /* 0xfffffff000d85947 */ /* 0x000ff0000383ffff */
.L_x_12:
[----:B------:R-:W-:Y:S05]  /*1240*/  BSYNC B0 ;  /* 0x0000000000007941 */ /* 0x000fea0003800000 */
.L_x_11:
[----:B------:R-:W-:-:S04]  /*1250*/  ISETP.NE.U32.AND P0, PT, R19, RZ, PT ;  /* 0x000000ff1300720c */ /* 0x000fc80003f05070 */
[----:B------:R-:W-:-:S13]  /*1260*/  ISETP.NE.AND.EX P0, PT, RZ, RZ, PT, P0 ;  /* 0x000000ffff00720c */ /* 0x000fda0003f05300 */
[----:B------:R-:W-:Y:S05]  /*1270*/  @!P0 BRA `(.L_x_10) ;  /* 0x0000000c00388947 */ /* 0x000fea0003800000 */
[----:B------:R-:W-:Y:S01]  /*1280*/  ISETP.GE.U32.AND P0, PT, R19, 0x4, PT ;  /* 0x000000041300780c */ /* 0x000fe20003f06070 */
[----:B------:R-:W-:Y:S03]  /*1290*/  BSSY.RECONVERGENT B0, `(.L_x_38) ;  /* 0x000006b000007945 */ /* 0x000fe60003800200 */
[----:B------:R-:W-:-:S13]  /*12a0*/  ISETP.GE.U32.AND.EX P0, PT, RZ, RZ, PT, P0 ;  /* 0x000000ffff00720c */ /* 0x000fda0003f06100 */
[----:B------:R-:W-:Y:S05]  /*12b0*/  @!P0 BRA `(.L_x_39) ;  /* 0x0000000400a08947 */ /* 0x000fea0003800000 */
[----:B------:R-:W1:Y:S01]  /*12c0*/  LDC.64 R4, c[0x0][0x398] ;  /* 0x0000e600ff047b82 */ /* 0x000e620000000a00 */
[----:B------:R-:W2:Y:S01]  /*12d0*/  LDCU.64 UR8, c[0x0][0x380] ;  /* 0x00007000ff0877ac */ /* 0x000ea20008000a00 */
[C---:B------:R-:W-:Y:S01]  /*12e0*/  IADD3 R17, P3, PT, R9.reuse, 0x20, RZ ;  /* 0x0000002009117810 */ /* 0x040fe20007f7e0ff */
[----:B0-----:R-:W-:Y:S01]  /*12f0*/  IMAD.MOV.U32 R10, RZ, RZ, R9 ;  /* 0x000000ffff0a7224 */ /* 0x001fe200078e0009 */
[C---:B------:R-:W-:Y:S01]  /*1300*/  IADD3 R11, P5, PT, R9.reuse, 0x60, RZ ;  /* 0x00000060090b7810 */ /* 0x040fe20007fbe0ff */
[----:B------:R-:W-:Y:S01]  /*1310*/  BSSY.RECONVERGENT B1, `(.L_x_40) ;  /* 0x0000025000017945 */ /* 0x000fe20003800200 */
[----:B------:R-:W-:Y:S01]  /*1320*/  IADD3 R13, P4, PT, R9, 0x40, RZ ;  /* 0x00000040090d7810 */ /* 0x000fe20007f9e0ff */
[--C-:B------:R-:W-:Y:S02]  /*1330*/  IMAD.X R18, RZ, RZ, R14.reuse, P3 ;  /* 0x000000ffff127224 */ /* 0x100fe400018e060e */
[----:B------:R-:W-:Y:S01]  /*1340*/  IMAD.X R12, RZ, RZ, R14, P5 ;  /* 0x000000ffff0c7224 */ /* 0x000fe200028e060e */
[----:B------:R-:W-:-:S02]  /*1350*/  IADD3.X R16, PT, PT, RZ, R14, RZ, P4, !PT ;  /* 0x0000000eff107210 */ /* 0x000fc400027fe4ff */
[-C--:B-1----:R-:W-:Y:S02]  /*1360*/  ISETP.GE.U32.AND P3, PT, R9, R4.reuse, PT ;  /* 0x000000040900720c */ /* 0x082fe40003f66070 */
[----:B------:R-:W-:Y:S02]  /*1370*/  ISETP.GE.U32.AND P2, PT, R11, R4, PT ;  /* 0x000000040b00720c */ /* 0x000fe40003f46070 */
[----:B------:R-:W-:Y:S02]  /*1380*/  MOV R11, R14 ;  /* 0x0000000e000b7202 */ /* 0x000fe40000000f00 */
[----:B------:R-:W-:Y:S02]  /*1390*/  ISETP.GE.U32.AND.EX P3, PT, R14, R5, PT, P3 ;  /* 0x000000050e00720c */ /* 0x000fe40003f66130 */
[-C--:B------:R-:W-:Y:S01]  /*13a0*/  ISETP.GE.U32.AND P0, PT, R17, R4.reuse, PT ;  /* 0x000000041100720c */ /* 0x080fe20003f06070 */
[-C--:B------:R-:W-:Y:S01]  /*13b0*/  IMAD.WIDE.U32 R10, R8, R4.reuse, R10 ;  /* 0x00000004080a7225 */ /* 0x080fe200078e000a */
[----:B------:R-:W-:-:S02]  /*13c0*/  ISETP.GE.U32.AND P1, PT, R13, R4, PT ;  /* 0x000000040d00720c */ /* 0x000fc40003f26070 */
[-C--:B------:R-:W-:Y:S01]  /*13d0*/  ISETP.GE.U32.AND.EX P0, PT, R18, R5.reuse, PT, P0 ;  /* 0x000000051200720c */ /* 0x080fe20003f06100 */
[-C--:B------:R-:W-:Y:S01]  /*13e0*/  IMAD R11, R8, R5.reuse, R11 ;  /* 0x00000005080b7224 */ /* 0x080fe200078e020b */
[----:B--2---:R-:W-:Y:S02]  /*13f0*/  LEA R4, P5, R10, UR8, 0x2 ;  /* 0x000000080a047c11 */ /* 0x004fe4000f8a10ff */
[-C--:B------:R-:W-:Y:S02]  /*1400*/  ISETP.GE.U32.AND.EX P1, PT, R16, R5.reuse, PT, P1 ;  /* 0x000000051000720c */ /* 0x080fe40003f26110 */
[----:B------:R-:W-:Y:S02]  /*1410*/  ISETP.GE.U32.AND.EX P2, PT, R12, R5, PT, P2 ;  /* 0x000000050c00720c */ /* 0x000fe40003f46120 */
[----:B------:R-:W-:Y:S02]  /*1420*/  LEA.HI.X R5, R10, UR9, R11, 0x2, P5 ;  /* 0x000000090a057c11 */ /* 0x000fe4000a8f140b */
[----:B------:R-:W-:Y:S01]  /*1430*/  IADD3 R9, P4, PT, R9, 0x80, RZ ;  /* 0x0000008009097810 */ /* 0x000fe20007f9e0ff */
[----:B------:R-:W-:-:S12]  /*1440*/  @P3 BRA `(.L_x_41) ;  /* 0x0000000000443947 */ /* 0x000fd80003800000 */
[----:B------:R-:W2:Y:S01]  /*1450*/  LDG.E R10, desc[UR6][R4.64] ;  /* 0x00000006040a7981 */ /* 0x000ea2000c1e1900 */
[----:B------:R-:W-:Y:S02]  /*1460*/  HFMA2 R13, -RZ, RZ, 0.96630859375, -0.0022525787353515625 ;  /* 0x3bbb989dff0d7431 */ /* 0x000fe400000001ff */
[----:B------:R-:W-:Y:S01]  /*1470*/  IMAD.MOV.U32 R12, RZ, RZ, 0x437c0000 ;  /* 0x437c0000ff0c7424 */ /* 0x000fe200078e00ff */
        /* <DEDUP_REMOVED lines=10> */
.L_x_42:
[----:B------:R-:W0:Y:S02]  /*1520*/  LDS R10, [R2+0x80] ;  /* 0x00008000020a7984 */ /* 0x000e240000000800 */
[----:B0-----:R-:W-:-:S05]  /*1530*/  FADD R11, R17, R10 ;  /* 0x0000000a110b7221 */ /* 0x001fca0000000000 */
[----:B------:R-:W0:Y:S02]  /*1540*/  ATOMS.CAST.SPIN P3, [R2+0x80], R10, R11 ;  /* 0x0000800a0200758d */ /* 0x000e24000186000b */
[----:B0-----:R-:W-:Y:S05]  /*1550*/  @!P3 BRA `(.L_x_42) ;  /* 0xfffffffc00f0b947 */ /* 0x001fea000383ffff */
.L_x_41:
[----:B------:R-:W-:Y:S05]  /*1560*/  BSYNC.RECONVERGENT B1 ;  /* 0x0000000000017941 */ /* 0x000fea0003800200 */
.L_x_40:
[----:B------:R-:W-:Y:S04]  /*1570*/  BSSY.RECONVERGENT B1, `(.L_x_43) ;  /* 0x0000013000017945 */ /* 0x000fe80003800200 */
[----:B------:R-:W-:Y:S05]  /*1580*/  @P0 BRA `(.L_x_44) ;  /* 0x0000000000440947 */ /* 0x000fea0003800000 */
[----:B------:R-:W2:Y:S01]  /*1590*/  LDG.E R10, desc[UR6][R4.64+0x80] ;  /* 0x00008006040a7981 */ /* 0x000ea2000c1e1900 */
[----:B------:R-:W-:Y:S01]  /*15a0*/  IMAD.MOV.U32 R13, RZ, RZ, 0x3bbb989d ;  /* 0x3bbb989dff0d7424 */ /* 0x000fe200078e00ff */
[----:B------:R-:W-:Y:S02]  /*15b0*/  MOV R12, 0x437c0000 ;  /* 0x437c0000000c7802 */ /* 0x000fe40000000f00 */
        /* <DEDUP_REMOVED lines=10> */
.L_x_45:
[----:B------:R-:W0:Y:S02]  /*1660*/  LDS R10, [R2+0x80] ;  /* 0x00008000020a7984 */ /* 0x000e240000000800 */
[----:B0-----:R-:W-:-:S05]  /*1670*/  FADD R11, R17, R10 ;  /* 0x0000000a110b7221 */ /* 0x001fca0000000000 */
[----:B------:R-:W0:Y:S02]  /*1680*/  ATOMS.CAST.SPIN P0, [R2+0x80], R10, R11 ;  /* 0x0000800a0200758d */ /* 0x000e24000180000b */
[----:B0-----:R-:W-:Y:S05]  /*1690*/  @!P0 BRA `(.L_x_45) ;  /* 0xfffffffc00f08947 */ /* 0x001fea000383ffff */
.L_x_44:
[----:B------:R-:W-:Y:S05]  /*16a0*/  BSYNC.RECONVERGENT B1 ;  /* 0x0000000000017941 */ /* 0x000fea0003800200 */
.L_x_43:
[----:B------:R-:W-:Y:S04]  /*16b0*/  BSSY.RECONVERGENT B1, `(.L_x_46) ;  /* 0x0000013000017945 */ /* 0x000fe80003800200 */
[----:B------:R-:W-:Y:S05]  /*16c0*/  @P1 BRA `(.L_x_47) ;  /* 0x0000000000441947 */ /* 0x000fea0003800000 */
        /* <DEDUP_REMOVED lines=13> */
.L_x_48:
[----:B------:R-:W0:Y:S02]  /*17a0*/  LDS R10, [R2+0x80] ;  /* 0x00008000020a7984 */ /* 0x000e240000000800 */
[----:B0-----:R-:W-:-:S05]  /*17b0*/  FADD R11, R17, R10 ;  /* 0x0000000a110b7221 */ /* 0x001fca0000000000 */
[----:B------:R-:W0:Y:S02]  /*17c0*/  ATOMS.CAST.SPIN P0, [R2+0x80], R10, R11 ;  /* 0x0000800a0200758d */ /* 0x000e24000180000b */
[----:B0-----:R-:W-:Y:S05]  /*17d0*/  @!P0 BRA `(.L_x_48) ;  /* 0xfffffffc00f08947 */ /* 0x001fea000383ffff */
.L_x_47:
[----:B------:R-:W-:Y:S05]  /*17e0*/  BSYNC.RECONVERGENT B1 ;  /* 0x0000000000017941 */ /* 0x000fea0003800200 */
.L_x_46:
        /* <DEDUP_REMOVED lines=15> */
.L_x_51:
[----:B------:R-:W0:Y:S02]  /*18e0*/  LDS R4, [R2+0x80] ;  /* 0x0000800002047984 */ /* 0x000e240000000800 */
[----:B0-----:R-:W-:-:S05]  /*18f0*/  FADD R5, R11, R4 ;  /* 0x000000040b057221 */ /* 0x001fca0000000000 */
[----:B------:R-:W0:Y:S02]  /*1900*/  ATOMS.CAST.SPIN P0, [R2+0x80], R4, R5 ;  /* 0x000080040200758d */ /* 0x000e240001800005 */
[----:B0-----:R-:W-:Y:S05]  /*1910*/  @!P0 BRA `(.L_x_51) ;  /* 0xfffffffc00f08947 */ /* 0x001fea000383ffff */
.L_x_50:
[----:B------:R-:W-:Y:S05]  /*1920*/  BSYNC.RECONVERGENT B1 ;  /* 0x0000000000017941 */ /* 0x000fea0003800200 */
.L_x_49:
[----:B------:R-:W-:-:S07]  /*1930*/  IADD3.X R14, PT, PT, RZ, R14, RZ, P4, !PT ;  /* 0x0000000eff0e7210 */ /* 0x000fce00027fe4ff */
.L_x_39:
[----:B------:R-:W-:Y:S05]  /*1940*/  BSYNC.RECONVERGENT B0 ;  /* 0x0000000000007941 */ /* 0x000fea0003800200 */
.L_x_38:
[----:B------:R-:W-:-:S04]  /*1950*/  LOP3.LUT R15, R15, 0x3, RZ, 0xc0, !PT ;  /* 0x000000030f0f7812 */ /* 0x000fc800078ec0ff */
[----:B------:R-:W-:-:S04]  /*1960*/  ISETP.NE.U32.AND P0, PT, R15, RZ, PT ;  /* 0x000000ff0f00720c */ /* 0x000fc80003f05070 */
[----:B------:R-:W-:-:S13]  /*1970*/  ISETP.NE.AND.EX P0, PT, RZ, RZ, PT, P0 ;  /* 0x000000ffff00720c */ /* 0x000fda0003f05300 */
[----:B------:R-:W-:Y:S05]  /*1980*/  @!P0 BRA `(.L_x_10) ;  /* 0x0000000400748947 */ /* 0x000fea0003800000 */
[----:B------:R-:W-:Y:S01]  /*1990*/  ISETP.NE.U32.AND P0, PT, R15, 0x1, PT ;  /* 0x000000010f00780c */ /* 0x000fe20003f05070 */
[----:B------:R-:W-:Y:S03]  /*19a0*/  BSSY.RECONVERGENT B0, `(.L_x_52) ;  /* 0x000003b000007945 */ /* 0x000fe60003800200 */
[----:B------:R-:W-:-:S13]  /*19b0*/  ISETP.NE.AND.EX P0, PT, RZ, RZ, PT, P0 ;  /* 0x000000ffff00720c */ /* 0x000fda0003f05300 */
[----:B------:R-:W-:Y:S05]  /*19c0*/  @!P0 BRA `(.L_x_53) ;  /* 0x0000000000e08947 */ /* 0x000fea0003800000 */
[----:B------:R-:W1:Y:S01]  /*19d0*/  LDC.64 R4, c[0x0][0x398] ;  /* 0x0000e600ff047b82 */ /* 0x000e620000000a00 */
[----:B------:R-:W2:Y:S01]  /*19e0*/  LDCU.64 UR8, c[0x0][0x380] ;  /* 0x00007000ff0877ac */ /* 0x000ea20008000a00 */
[C---:B------:R-:W-:Y:S01]  /*19f0*/  IADD3 R13, P0, PT, R9.reuse, 0x20, RZ ;  /* 0x00000020090d7810 */ /* 0x040fe20007f1e0ff */
[----:B0-----:R-:W-:Y:S01]  /*1a00*/  IMAD.MOV.U32 R10, RZ, RZ, R9 ;  /* 0x000000ffff0a7224 */ /* 0x001fe200078e0009 */
[----:B------:R-:W-:Y:S01]  /*1a10*/  MOV R11, R14 ;  /* 0x0000000e000b7202 */ /* 0x000fe20000000f00 */
[----:B------:R-:W-:Y:S02]  /*1a20*/  BSSY.RECONVERGENT B1, `(.L_x_54) ;  /* 0x000001d000017945 */ /* 0x000fe40003800200 */
[----:B------:R-:W-:Y:S01]  /*1a30*/  IMAD.X R12, RZ, RZ, R14, P0 ;  /* 0x000000ffff0c7224 */ /* 0x000fe200000e060e */
[-C--:B-1----:R-:W-:Y:S01]  /*1a40*/  ISETP.GE.U32.AND P0, PT, R9, R4.reuse, PT ;  /* 0x000000040900720c */ /* 0x082fe20003f06070 */
[-C--:B------:R-:W-:Y:S01]  /*1a50*/  IMAD.WIDE.U32 R10, R8, R4.reuse, R10 ;  /* 0x00000004080a7225 */ /* 0x080fe200078e000a */
[----:B------:R-:W-:-:S02]  /*1a60*/  ISETP.GE.U32.AND P1, PT, R13, R4, PT ;  /* 0x000000040d00720c */ /* 0x000fc40003f26070 */
[-C--:B------:R-:W-:Y:S01]  /*1a70*/  ISETP.GE.U32.AND.EX P0, PT, R14, R5.reuse, PT, P0 ;  /* 0x000000050e00720c */ /* 0x080fe20003f06100 */
[-C--:B------:R-:W-:Y:S01]  /*1a80*/  IMAD R11, R8, R5.reuse, R11 ;  /* 0x00000005080b7224 */ /* 0x080fe200078e020b */
[----:B--2---:R-:W-:Y:S02]  /*1a90*/  LEA R4, P2, R10, UR8, 0x2 ;  /* 0x000000080a047c11 */ /* 0x004fe4000f8410ff */
[----:B------:R-:W-:Y:S02]  /*1aa0*/  ISETP.GE.U32.AND.EX P1, PT, R12, R5, PT, P1 ;  /* 0x000000050c00720c */ /* 0x000fe40003f26110 */
[----:B------:R-:W-:Y:S02]  /*1ab0*/  LEA.HI.X R5, R10, UR9, R11, 0x2, P2 ;  /* 0x000000090a057c11 */ /* 0x000fe400090f140b */
[----:B------:R-:W-:-:S05]  /*1ac0*/  IADD3 R9, P3, PT, R9, 0x40, RZ ;  /* 0x0000004009097810 */ /* 0x000fca0007f7e0ff */
[----:B------:R-:W-:Y:S08]  /*1ad0*/  @P0 BRA `(.L_x_55) ;  /* 0x0000000000440947 */ /* 0x000ff00003800000 */
        /* <DEDUP_REMOVED lines=13> */
.L_x_56:
[----:B------:R-:W0:Y:S02]  /*1bb0*/  LDS R10, [R2+0x80] ;  /* 0x00008000020a7984 */ /* 0x000e240000000800 */
[----:B0-----:R-:W-:-:S05]  /*1bc0*/  FADD R11, R15, R10 ;  /* 0x0000000a0f0b7221 */ /* 0x001fca0000000000 */
[----:B------:R-:W0:Y:S02]  /*1bd0*/  ATOMS.CAST.SPIN P0, [R2+0x80], R10, R11 ;  /* 0x0000800a0200758d */ /* 0x000e24000180000b */
[----:B0-----:R-:W-:Y:S05]  /*1be0*/  @!P0 BRA `(.L_x_56) ;  /* 0xfffffffc00f08947 */ /* 0x001fea000383ffff */
.L_x_55:
[----:B------:R-:W-:Y:S05]  /*1bf0*/  BSYNC.RECONVERGENT B1 ;  /* 0x0000000000017941 */ /* 0x000fea0003800200 */
.L_x_54:
        /* <DEDUP_REMOVED lines=15> */
.L_x_59:
[----:B------:R-:W0:Y:S02]  /*1cf0*/  LDS R4, [R2+0x80] ;  /* 0x0000800002047984 */ /* 0x000e240000000800 */
[----:B0-----:R-:W-:-:S05]  /*1d00*/  FADD R5, R11, R4 ;  /* 0x000000040b057221 */ /* 0x001fca0000000000 */
[----:B------:R-:W0:Y:S02]  /*1d10*/  ATOMS.CAST.SPIN P0, [R2+0x80], R4, R5 ;  /* 0x000080040200758d */ /* 0x000e240001800005 */
[----:B0-----:R-:W-:Y:S05]  /*1d20*/  @!P0 BRA `(.L_x_59) ;  /* 0xfffffffc00f08947 */ /* 0x001fea000383ffff */
.L_x_58:
[----:B------:R-:W-:Y:S05]  /*1d30*/  BSYNC.RECONVERGENT B1 ;  /* 0x0000000000017941 */ /* 0x000fea0003800200 */
.L_x_57:
[----:B------:R-:W-:-:S07]  /*1d40*/  IADD3.X R14, PT, PT, RZ, R14, RZ, P3, !PT ;  /* 0x0000000eff0e7210 */ /* 0x000fce0001ffe4ff */
.L_x_53:
[----:B------:R-:W-:Y:S05]  /*1d50*/  BSYNC.RECONVERGENT B0 ;  /* 0x0000000000007941 */ /* 0x000fea0003800200 */
.L_x_52:
[----:B0-----:R-:W0:Y:S01]  /*1d60*/  LDC.64 R10, c[0x0][0x398] ;  /* 0x0000e600ff0a7b82 */ /* 0x001e220000000a00 */
[----:B------:R-:W-:-:S04]  /*1d70*/  SHF.R.U64 R0, R0, 0x5, R3 ;  /* 0x0000000500007819 */ /* 0x000fc80000001203 */
[----:B------:R-:W-:-:S04]  /*1d80*/  LOP3.LUT R0, R0, 0x1, RZ, 0xc0, !PT ;  /* 0x0000000100007812 */ /* 0x000fc800078ec0ff */
[----:B------:R-:W-:Y:S02]  /*1d90*/  ISETP.EQ.U32.AND P1, PT, R0, 0x1, PT ;  /* 0x000000010000780c */ /* 0x000fe40003f22070 */
[----:B0-----:R-:W-:-:S04]  /*1da0*/  ISETP.GE.U32.AND P0, PT, R9, R10, PT ;  /* 0x0000000a0900720c */ /* 0x001fc80003f06070 */
[----:B------:R-:W-:-:S04]  /*1db0*/  ISETP.GE.U32.AND.EX P0, PT, R14, R11, PT, P0 ;  /* 0x0000000b0e00720c */ /* 0x000fc80003f06100 */
[----:B------:R-:W-:-:S13]  /*1dc0*/  ISETP.EQ.U32.OR.EX P0, PT, RZ, RZ, P0, P1 ;  /* 0x000000ffff00720c */ /* 0x000fda0000702510 */
        /* <DEDUP_REMOVED lines=8> */
[----:B------:R-:W0:Y:S04]  /*1e50*/  LDS R3, [R2] ;  /* 0x0000000002037984 */ /* 0x000e280000000800 */
[----:B------:R-:W0:Y:S01]  /*1e60*/  LDG.E R10, desc[UR6][R10.64] ;  /* 0x000000060a0a7981 */ /* 0x000e22000c1e1900 */
[----:B------:R-:W-:Y:S02]  /*1e70*/  HFMA2 R5, -RZ, RZ, 3.7421875, 0 ;  /* 0x437c0000ff057431 */ /* 0x000fe400000001ff */
[----:B------:R-:W-:Y:S02]  /*1e80*/  IMAD.MOV.U32 R0, RZ, RZ, 0x3bbb989d ;  /* 0x3bbb989dff007424 */ /* 0x000fe400078e00ff */
[----:B0-----:R-:W-:-:S04]  /*1e90*/  FADD R3, R10, -R3 ;  /* 0x800000030a037221 */ /* 0x001fc80000000000 */
        /* <DEDUP_REMOVED lines=8> */
.L_x_60:
[----:B------:R-:W0:Y:S02]  /*1f20*/  LDS R4, [R2+0x80] ;  /* 0x0000800002047984 */ /* 0x000e240000000800 */
[----:B0-----:R-:W-:-:S05]  /*1f30*/  FADD R5, R3, R4 ;  /* 0x0000000403057221 */ /* 0x001fca0000000000 */
[----:B------:R-:W0:Y:S02]  /*1f40*/  ATOMS.CAST.SPIN P0, [R2+0x80], R4, R5 ;  /* 0x000080040200758d */ /* 0x000e240001800005 */
[----:B0-----:R-:W-:Y:S05]  /*1f50*/  @!P0 BRA `(.L_x_60) ;  /* 0xfffffffc00f08947 */ /* 0x001fea000383ffff */
.L_x_10:
[----:B------:R-:W-:Y:S05]  /*1f60*/  WARPSYNC.ALL ;  /* 0x0000000000007948 */ /* 0x000fea0003800000 */
[----:B------:R-:W-:Y:S01]  /*1f70*/  BAR.SYNC.DEFER_BLOCKING 0x0 ;  /* 0x0000000000007b1d */ /* 0x000fe20000010000 */
[----:B------:R-:W-:Y:S02]  /*1f80*/  ISETP.LT.U32.AND P0, PT, R6, UR4, PT ;  /* 0x0000000406007c0c */ /* 0x000fe4000bf01070 */
[----:B------:R-:W-:-:S04]  /*1f90*/  MOV R0, UR5 ;  /* 0x0000000500007c02 */ /* 0x000fc80008000f00 */
[----:B------:R-:W-:-:S13]  /*1fa0*/  ISETP.GT.U32.AND.EX P0, PT, R0, R7, PT, P0 ;  /* 0x000000070000720c */ /* 0x000fda0003f04100 */
[----:B------:R-:W-:Y:S05]  /*1fb0*/  @!P0 EXIT ;  /* 0x000000000000894d */ /* 0x000fea0003800000 */
[----:B------:R-:W-:Y:S01]  /*1fc0*/  LOP3.LUT R17, RZ, R6, RZ, 0x33, !PT ;  /* 0x00000006ff117212 */ /* 0x000fe200078e33ff */
[----:B------:R-:W1:Y:S01]  /*1fd0*/  LDCU.64 UR10, c[0x0][0x398] ;  /* 0x00007300ff0a77ac */ /* 0x000e620008000a00 */
[-C--:B------:R-:W-:Y:S01]  /*1fe0*/  LOP3.LUT R16, RZ, R7.reuse, RZ, 0x33, !PT ;  /* 0x00000007ff107212 */ /* 0x080fe200078e33ff */
[----:B------:R-:W-:Y:S01]  /*1ff0*/  BSSY.RECONVERGENT B2, `(.L_x_61) ;  /* 0x000004c000027945 */ /* 0x000fe20003800200 */
[----:B------:R-:W-:Y:S01]  /*2000*/  IADD3 R17, P1, PT, R17, UR4, RZ ;  /* 0x0000000411117c10 */ /* 0x000fe2000ff3e0ff */
[----:B------:R-:W-:Y:S01]  /*2010*/  IMAD.MOV.U32 R4, RZ, RZ, R6 ;  /* 0x000000ffff047224 */ /* 0x000fe200078e0006 */
[----:B------:R-:W-:Y:S02]  /*2020*/  MOV R5, R7 ;  /* 0x0000000700057202 */ /* 0x000fe40000000f00 */
[----:B------:R-:W-:Y:S02]  /*2030*/  LOP3.LUT R0, R17, 0x60, RZ, 0xc0, !PT ;  /* 0x0000006011007812 */ /* 0x000fe400078ec0ff */
[----:B------:R-:W-:-:S02]  /*2040*/  IADD3.X R16, PT, PT, R16, UR5, RZ, P1, !PT ;  /* 0x0000000510107c10 */ /* 0x000fc40008ffe4ff */
[----:B------:R-:W-:-:S04]  /*2050*/  ISETP.NE.U32.AND P0, PT, R0, 0x60, PT ;  /* 0x000000600000780c */ /* 0x000fc80003f05070 */
[----:B------:R-:W-:-:S13]  /*2060*/  ISETP.NE.AND.EX P0, PT, RZ, RZ, PT, P0 ;  /* 0x000000ffff00720c */ /* 0x000fda0003f05300 */
[----:B-1----:R-:W-:Y:S05]  /*2070*/  @!P0 BRA `(.L_x_62) ;  /* 0x00000004000c8947 */ /* 0x002fea0003800000 */
[----:B------:R-:W1:Y:S01]  /*2080*/  LDCU.64 UR8, c[0x0][0x398] ;  /* 0x00007300ff0877ac */ /* 0x000e620008000a00 */
[----:B------:R-:W-:Y:S01]  /*2090*/  SHF.R.U64 R13, R17, 0x5, R16 ;  /* 0x00000005110d7819 */ /* 0x000fe20000001210 */
[----:B------:R-:W2:Y:S04]  /*20a0*/  LDCU.128 UR12, c[0x0][0x380] ;  /* 0x00007000ff0c77ac */ /* 0x000ea80008000c00 */
[----:B------:R-:W-:-:S05]  /*20b0*/  VIADD R13, R13, 0x1 ;  /* 0x000000010d0d7836 */ /* 0x000fca0000000000 */
[C---:B------:R-:W-:Y:S02]  /*20c0*/  SHF.L.U32 R3, R13.reuse, 0x5, RZ ;  /* 0x000000050d037819 */ /* 0x040fe400000006ff */
[----:B------:R-:W-:Y:S02]  /*20d0*/  LOP3.LUT R13, R13, 0x3, RZ, 0xc0, !PT ;  /* 0x000000030d0d7812 */ /* 0x000fe400078ec0ff */
[----:B------:R-:W-:Y:S02]  /*20e0*/  LOP3.LUT R3, R3, 0x60, RZ, 0xc0, !PT ;  /* 0x0000006003037812 */ /* 0x000fe400078ec0ff */
[----:B------:R-:W-:Y:S01]  /*20f0*/  IADD3 R13, P3, PT, RZ, -R13, RZ ;  /* 0x8000000dff0d7210 */ /* 0x000fe20007f7e0ff */
[----:B-1----:R-:W-:-:S03]  /*2100*/  IMAD.WIDE.U32 R4, R8, UR8, R6 ;  /* 0x0000000808047c25 */ /* 0x002fc6000f8e0006 */
[----:B------:R-:W-:Y:S01]  /*2110*/  IADD3.X R19, PT, PT, RZ, -0x1, RZ, P3, !PT ;  /* 0xffffffffff137810 */ /* 0x000fe20001ffe4ff */
[----:B------:R-:W-:Y:S02]  /*2120*/  IMAD R5, R8, UR9, R5 ;  /* 0x0000000908057c24 */ /* 0x000fe4000f8e0205 */
[----:B------:R-:W-:-:S03]  /*2130*/  IMAD.SHL.U32 R14, R4, 0x4, RZ ;  /* 0x00000004040e7824 */ /* 0x000fc600078e00ff */
[----:B------:R-:W-:Y:S02]  /*2140*/  SHF.L.U64.HI R5, R4, 0x2, R5 ;  /* 0x0000000204057819 */ /* 0x000fe40000010205 */
[C---:B--2---:R-:W-:Y:S02]  /*2150*/  IADD3 R15, P0, PT, R14.reuse, UR14, RZ ;  /* 0x0000000e0e0f7c10 */ /* 0x044fe4000ff1e0ff */
[----:B------:R-:W-:Y:S02]  /*2160*/  IADD3 R14, P1, PT, R14, UR12, RZ ;  /* 0x0000000c0e0e7c10 */ /* 0x000fe4000ff3e0ff */
[----:B------:R-:W-:Y:S02]  /*2170*/  IADD3 R4, P2, PT, R3, R6, RZ ;  /* 0x0000000603047210 */ /* 0x000fe40007f5e0ff */
[C---:B------:R-:W-:Y:S02]  /*2180*/  IADD3.X R12, PT, PT, R5.reuse, UR15, RZ, P0, !PT ;  /* 0x0000000f050c7c10 */ /* 0x040fe400087fe4ff */
[----:B------:R-:W-:Y:S01]  /*2190*/  IADD3.X R9, PT, PT, R5, UR13, RZ, P1, !PT ;  /* 0x0000000d05097c10 */ /* 0x000fe20008ffe4ff */
[----:B------:R-:W-:-:S08]  /*21a0*/  IMAD.X R5, RZ, RZ, R7, P2 ;  /* 0x000000ffff057224 */ /* 0x000fd000010e0607 */
.L_x_67:
[----:B------:R-:W-:Y:S01]  /*21b0*/  ISETP.GE.U32.AND P1, PT, R6, UR10, PT ;  /* 0x0000000a06007c0c */ /* 0x000fe2000bf26070 */
[----:B------:R-:W-:Y:S01]  /*21c0*/  BSSY.RECONVERGENT B3, `(.L_x_63) ;  /* 0x0000027000037945 */ /* 0x000fe20003800200 */
[----:B------:R-:W-:Y:S02]  /*21d0*/  IADD3 R13, P0, PT, R13, 0x1, RZ ;  /* 0x000000010d0d7810 */ /* 0x000fe40007f1e0ff */
[----:B------:R-:W-:Y:S02]  /*21e0*/  ISETP.GE.U32.AND.EX P1, PT, R7, UR11, PT, P1 ;  /* 0x0000000b07007c0c */ /* 0x000fe4000bf26110 */
[----:B------:R-:W-:Y:S02]  /*21f0*/  IADD3.X R19, PT, PT, RZ, R19, RZ, P0, !PT ;  /* 0x00000013ff137210 */ /* 0x000fe400007fe4ff */
[----:B------:R-:W-:-:S04]  /*2200*/  ISETP.NE.U32.AND P0, PT, R13, RZ, PT ;  /* 0x000000ff0d00720c */ /* 0x000fc80003f05070 */
[----:B------:R-:W-:-:S05]  /*2210*/  ISETP.NE.AND.EX P0, PT, R19, RZ, PT, P0 ;  /* 0x000000ff1300720c */ /* 0x000fca0003f05300 */
[----:B-1----:R-:W-:Y:S08]  /*2220*/  @P1 BRA `(.L_x_64) ;  /* 0x0000000000801947 */ /* 0x002ff00003800000 */
[----:B0-----:R-:W-:Y:S01]  /*2230*/  IMAD.MOV.U32 R10, RZ, RZ, R14 ;  /* 0x000000ffff0a7224 */ /* 0x001fe200078e000e */
[----:B------:R-:W-:Y:S01]  /*2240*/  MOV R11, R9 ;  /* 0x00000009000b7202 */ /* 0x000fe20000000f00 */
[----:B------:R-:W-:Y:S04]  /*2250*/  LDS R21, [R2] ;  /* 0x0000000002157984 */ /* 0x000fe80000000800 */
[----:B------:R0:W2:Y:S01]  /*2260*/  LDG.E R0, desc[UR6][R10.64] ;  /* 0x000000060a007981 */ /* 0x0000a2000c1e1900 */
[----:B------:R-:W-:Y:S01]  /*2270*/  IMAD.MOV.U32 R23, RZ, RZ, 0x3bbb989d ;  /* 0x3bbb989dff177424 */ /* 0x000fe200078e00ff */
[----:B------:R-:W-:Y:S02]  /*2280*/  BSSY.RECONVERGENT B4, `(.L_x_65) ;  /* 0x0000017000047945 */ /* 0x000fe40003800200 */
[----:B------:R-:W1:Y:S02]  /*2290*/  LDS R3, [R2+0x80] ;  /* 0x0000800002037984 */ /* 0x000e640000000800 */
[----:B-1----:R-:W0:Y:S02]  /*22a0*/  MUFU.RCP R20, R3 ;  /* 0x0000000300147308 */ /* 0x002e240000001000 */
[----:B0-----:R-:W-:-:S04]  /*22b0*/  FFMA R11, -R3, R20, 1 ;  /* 0x3f800000030b7423 */ /* 0x001fc80000000114 */
[----:B------:R-:W-:Y:S01]  /*22c0*/  FFMA R11, R20, R11, R20 ;  /* 0x0000000b140b7223 */ /* 0x000fe20000000014 */
[----:B--2---:R-:W-:Y:S01]  /*22d0*/  FADD R0, R0, -R21 ;  /* 0x8000001500007221 */ /* 0x004fe20000000000 */
[----:B------:R-:W-:-:S03]  /*22e0*/  HFMA2 R21, -RZ, RZ, 3.7421875, 0 ;  /* 0x437c0000ff157431 */ /* 0x000fc600000001ff */
[----:B------:R-:W-:-:S04]  /*22f0*/  FFMA.SAT R18, R0, R23, 0.5 ;  /* 0x3f00000000127423 */ /* 0x000fc80000002017 */
[----:B------:R-:W-:-:S04]  /*2300*/  FFMA.RM R18, R18, R21, 12582913 ;  /* 0x4b40000112127423 */ /* 0x000fc80000004015 */
[----:B------:R-:W-:-:S04]  /*2310*/  FADD R21, R18, -12583039 ;  /* 0xcb40007f12157421 */ /* 0x000fc80000000000 */
[----:B------:R-:W-:-:S04]  /*2320*/  FFMA R21, R0, 1.4426950216293334961, -R21 ;  /* 0x3fb8aa3b00157823 */ /* 0x000fc80000000815 */
[----:B------:R-:W-:Y:S01]  /*2330*/  FFMA R21, R0, 1.925963033500011079e-08, R21 ;  /* 0x32a5706000157823 */ /* 0x000fe20000000015 */
[----:B------:R-:W-:-:S05]  /*2340*/  IMAD.SHL.U32 R0, R18, 0x800000, RZ ;  /* 0x0080000012007824 */ /* 0x000fca00078e00ff */
[----:B------:R-:W0:Y:S02]  /*2350*/  MUFU.EX2 R21, R21 ;  /* 0x0000001500157308 */ /* 0x000e240000000800 */
[----:B0-----:R-:W-:-:S06]  /*2360*/  FMUL R0, R0, R21 ;  /* 0x0000001500007220 */ /* 0x001fcc0000400000 */
[----:B------:R-:W0:Y:S01]  /*2370*/  FCHK P1, R0, R3 ;  /* 0x0000000300007302 */ /* 0x000e220000020000 */
[----:B------:R-:W-:-:S04]  /*2380*/  FFMA R10, R0, R11, RZ ;  /* 0x0000000b000a7223 */ /* 0x000fc800000000ff */
[----:B------:R-:W-:-:S04]  /*2390*/  FFMA R18, -R3, R10, R0 ;  /* 0x0000000a03127223 */ /* 0x000fc80000000100 */
[----:B------:R-:W-:Y:S01]  /*23a0*/  FFMA R23, R11, R18, R10 ;  /* 0x000000120b177223 */ /* 0x000fe2000000000a */
[----:B0-----:R-:W-:Y:S06]  /*23b0*/  @!P1 BRA `(.L_x_66) ;  /* 0x00000000000c9947 */ /* 0x001fec0003800000 */
[----:B------:R-:W-:-:S07]  /*23c0*/  MOV R10, 0x23e0 ;  /* 0x000023e0000a7802 */ /* 0x000fce0000000f00 */
[----:B------:R-:W-:Y:S05]  /*23d0*/  CALL.REL.NOINC `($__internal_0_$__cuda_sm3x_div_rn_noftz_f32_slowpath) ;  /* 0x0000000800c47944 */ /* 0x000fea0003c00000 */
[----:B------:R-:W-:-:S07]  /*23e0*/  MOV R23, R3 ;  /* 0x0000000300177202 */ /* 0x000fce0000000f00 */
.L_x_66:
[----:B------:R-:W-:Y:S05]  /*23f0*/  BSYNC.RECONVERGENT B4 ;  /* 0x0000000000047941 */ /* 0x000fea0003800200 */
.L_x_65:
[----:B------:R-:W-:Y:S01]  /*2400*/  IMAD.MOV.U32 R10, RZ, RZ, R15 ;  /* 0x000000ffff0a7224 */ /* 0x000fe200078e000f */
[----:B------:R-:W-:-:S05]  /*2410*/  MOV R11, R12 ;  /* 0x0000000c000b7202 */ /* 0x000fca0000000f00 */
[----:B------:R1:W-:Y:S02]  /*2420*/  STG.E desc[UR6][R10.64], R23 ;  /* 0x000000170a007986 */ /* 0x0003e4000c101906 */
.L_x_64:
[----:B------:R-:W-:Y:S05]  /*2430*/  BSYNC.RECONVERGENT B3 ;  /* 0x0000000000037941 */ /* 0x000fea0003800200 */
.L_x_63:
[----:B------:R-:W-:Y:S02]  /*2440*/  IADD3 R6, P1, PT, R6, 0x20, RZ ;  /* 0x0000002006067810 */ /* 0x000fe40007f3e0ff */
[----:B------:R-:W-:Y:S02]  /*2450*/  IADD3 R14, P3, PT, R14, 0x80, RZ ;  /* 0x000000800e0e7810 */ /* 0x000fe40007f7e0ff */
[----:B------:R-:W-:Y:S01]  /*2460*/  IADD3 R15, P2, PT, R15, 0x80, RZ ;  /* 0x000000800f0f7810 */ /* 0x000fe20007f5e0ff */
[----:B------:R-:W-:Y:S02]  /*2470*/  IMAD.X R7, RZ, RZ, R7, P1 ;  /* 0x000000ffff077224 */ /* 0x000fe400008e0607 */
[----:B------:R-:W-:Y:S01]  /*2480*/  IMAD.X R9, RZ, RZ, R9, P3 ;  /* 0x000000ffff097224 */ /* 0x000fe200018e0609 */
[----:B------:R-:W-:Y:S01]  /*2490*/  IADD3.X R12, PT, PT, RZ, R12, RZ, P2, !PT ;  /* 0x0000000cff0c7210 */ /* 0x000fe200017fe4ff */
[----:B------:R-:W-:Y:S08]  /*24a0*/  @P0 BRA `(.L_x_67) ;  /* 0xfffffffc00400947 */ /* 0x000ff0000383ffff */
.L_x_62:
[----:B------:R-:W-:Y:S05]  /*24b0*/  BSYNC.RECONVERGENT B2 ;  /* 0x0000000000027941 */ /* 0x000fea0003800200 */
.L_x_61:
[----:B------:R-:W-:-:S04]  /*24c0*/  ISETP.GE.U32.AND P0, PT, R17, 0x60, PT ;  /* 0x000000601100780c */ /* 0x000fc80003f06070 */
[----:B------:R-:W-:-:S13]  /*24d0*/  ISETP.GE.U32.AND.EX P0, PT, R16, RZ, PT, P0 ;  /* 0x000000ff1000720c */ /* 0x000fda0003f06100 */
[----:B------:R-:W-:Y:S05]  /*24e0*/  @!P0 EXIT ;  /* 0x000000000000894d */ /* 0x000fea0003800000 */
[----:B------:R-:W2:Y:S01]  /*24f0*/  LDCU.64 UR8, c[0x0][0x398] ;  /* 0x00007300ff0877ac */ /* 0x000ea20008000a00 */
[----:B------:R-:W3:Y:S01]  /*2500*/  LDCU.128 UR12, c[0x0][0x380] ;  /* 0x00007000ff0c77ac */ /* 0x000ee20008000c00 */
[----:B------:R-:W4:Y:S01]  /*2510*/  LDCU.64 UR10, c[0x0][0x398] ;  /* 0x00007300ff0a77ac */ /* 0x000f220008000a00 */
[----:B--2---:R-:W-:-:S04]  /*2520*/  IMAD.WIDE.U32 R6, R8, UR8, R4 ;  /* 0x0000000808067c25 */ /* 0x004fc8000f8e0004 */
[----:B------:R-:W-:Y:S01]  /*2530*/  IMAD R7, R8, UR9, R7 ;  /* 0x0000000908077c24 */ /* 0x000fe2000f8e0207 */
[----:B------:R-:W-:-:S04]  /*2540*/  LEA R0, P0, R6, 0x100, 0x2 ;  /* 0x0000010006007811 */ /* 0x000fc800078010ff */
[----:B---3--:R-:W-:Y:S02]  /*2550*/  IADD3 R8, P1, PT, R0, UR14, RZ ;  /* 0x0000000e00087c10 */ /* 0x008fe4000ff3e0ff */
[----:B------:R-:W-:Y:S02]  /*2560*/  LEA.HI.X R7, R6, RZ, R7, 0x2, P0 ;  /* 0x000000ff06077211 */ /* 0x000fe400000f1407 */
[----:B------:R-:W-:Y:S02]  /*2570*/  IADD3 R0, P2, PT, R0, UR12, RZ ;  /* 0x0000000c00007c10 */ /* 0x000fe4000ff5e0ff */
[C---:B------:R-:W-:Y:S02]  /*2580*/  IADD3.X R9, PT, PT, R7.reuse, UR15, RZ, P1, !PT ;  /* 0x0000000f07097c10 */ /* 0x040fe40008ffe4ff */
[----:B----4-:R-:W-:-:S09]  /*2590*/  IADD3.X R7, PT, PT, R7, UR13, RZ, P2, !PT ;  /* 0x0000000d07077c10 */ /* 0x010fd200097fe4ff */
.L_x_84:
[----:B------:R-:W-:Y:S01]  /*25a0*/  ISETP.GE.U32.AND P0, PT, R4, UR10, PT ;  /* 0x0000000a04007c0c */ /* 0x000fe2000bf06070 */
[----:B------:R-:W-:Y:S01]  /*25b0*/  BSSY.RECONVERGENT B2, `(.L_x_68) ;  /* 0x0000020000027945 */ /* 0x000fe20003800200 */
[----:B------:R-:W-:Y:S02]  /*25c0*/  MOV R6, R0 ;  /* 0x0000000000067202 */ /* 0x000fe40000000f00 */
[----:B------:R-:W-:-:S13]  /*25d0*/  ISETP.GE.U32.AND.EX P0, PT, R5, UR11, PT, P0 ;  /* 0x0000000b05007c0c */ /* 0x000fda000bf06100 */
[----:B------:R-:W-:Y:S05]  /*25e0*/  @P0 BRA `(.L_x_69) ;  /* 0x0000000000700947 */ /* 0x000fea0003800000 */
[----:B------:R-:W2:Y:S01]  /*25f0*/  LDG.E R0, desc[UR6][R6.64+-0x100] ;  /* 0xffff000606007981 */ /* 0x000ea2000c1e1900 */
[----:B01----:R-:W-:Y:S02]  /*2600*/  HFMA2 R10, -RZ, RZ, 3.7421875, 0 ;  /* 0x437c0000ff0a7431 */ /* 0x003fe400000001ff */
[----:B------:R-:W-:Y:S01]  /*2610*/  IMAD.MOV.U32 R11, RZ, RZ, 0x3bbb989d ;  /* 0x3bbb989dff0b7424 */ /* 0x000fe200078e00ff */
[----:B------:R-:W-:Y:S01]  /*2620*/  BSSY.RECONVERGENT B3, `(.L_x_70) ;  /* 0x0000017000037945 */ /* 0x000fe20003800200 */
[----:B------:R-:W2:Y:S04]  /*2630*/  LDS R3, [R2] ;  /* 0x0000000002037984 */ /* 0x000ea80000000800 */
[----:B------:R-:W0:Y:S01]  /*2640*/  LDS R13, [R2+0x80] ;  /* 0x00008000020d7984 */ /* 0x000e220000000800 */
[----:B--2---:R-:W-:-:S04]  /*2650*/  FADD R0, R0, -R3 ;  /* 0x8000000300007221 */ /* 0x004fc80000000000 */
[----:B------:R-:W-:-:S04]  /*2660*/  FFMA.SAT R3, R0, R11, 0.5 ;  /* 0x3f00000000037423 */ /* 0x000fc8000000200b */
[----:B------:R-:W-:Y:S02]  /*2670*/  FFMA.RM R3, R3, R10, 12582913 ;  /* 0x4b40000103037423 */ /* 0x000fe4000000400a */
[----:B0-----:R-:W0:Y:S02]  /*2680*/  MUFU.RCP R10, R13 ;  /* 0x0000000d000a7308 */ /* 0x001e240000001000 */
[----:B------:R-:W-:-:S04]  /*2690*/  FADD R11, R3, -12583039 ;  /* 0xcb40007f030b7421 */ /* 0x000fc80000000000 */
[----:B------:R-:W-:-:S04]  /*26a0*/  FFMA R11, R0, 1.4426950216293334961, -R11 ;  /* 0x3fb8aa3b000b7823 */ /* 0x000fc8000000080b */
[----:B------:R-:W-:Y:S01]  /*26b0*/  FFMA R11, R0, 1.925963033500011079e-08, R11 ;  /* 0x32a57060000b7823 */ /* 0x000fe2000000000b */
[----:B------:R-:W-:-:S05]  /*26c0*/  IMAD.SHL.U32 R0, R3, 0x800000, RZ ;  /* 0x0080000003007824 */ /* 0x000fca00078e00ff */
[----:B------:R-:W1:Y:S01]  /*26d0*/  MUFU.EX2 R11, R11 ;  /* 0x0000000b000b7308 */ /* 0x000e620000000800 */
[----:B0-----:R-:W-:-:S04]  /*26e0*/  FFMA R3, -R13, R10, 1 ;  /* 0x3f8000000d037423 */ /* 0x001fc8000000010a */
[----:B------:R-:W-:Y:S01]  /*26f0*/  FFMA R3, R10, R3, R10 ;  /* 0x000000030a037223 */ /* 0x000fe2000000000a */
[----:B-1----:R-:W-:-:S04]  /*2700*/  FMUL R0, R0, R11 ;  /* 0x0000000b00007220 */ /* 0x002fc80000400000 */
[----:B------:R-:W0:Y:S01]  /*2710*/  FCHK P0, R0, R13 ;  /* 0x0000000d00007302 */ /* 0x000e220000000000 */
[----:B------:R-:W-:-:S04]  /*2720*/  FFMA R10, R0, R3, RZ ;  /* 0x00000003000a7223 */ /* 0x000fc800000000ff */
[----:B------:R-:W-:-:S04]  /*2730*/  FFMA R12, -R13, R10, R0 ;  /* 0x0000000a0d0c7223 */ /* 0x000fc80000000100 */
[----:B------:R-:W-:Y:S01]  /*2740*/  FFMA R3, R3, R12, R10 ;  /* 0x0000000c03037223 */ /* 0x000fe2000000000a */
[----:B0-----:R-:W-:Y:S06]  /*2750*/  @!P0 BRA `(.L_x_71) ;  /* 0x00000000000c8947 */ /* 0x001fec0003800000 */
[----:B------:R-:W-:Y:S02]  /*2760*/  MOV R3, R13 ;  /* 0x0000000d00037202 */ /* 0x000fe40000000f00 */
[----:B------:R-:W-:-:S07]  /*2770*/  MOV R10, 0x2790 ;  /* 0x00002790000a7802 */ /* 0x000fce0000000f00 */
[----:B------:R-:W-:Y:S05]  /*2780*/  CALL.REL.NOINC `($__internal_0_$__cuda_sm3x_div_rn_noftz_f32_slowpath) ;  /* 0x0000000400d87944 */ /* 0x000fea0003c00000 */
.L_x_71:
[----:B------:R-:W-:Y:S05]  /*2790*/  BSYNC.RECONVERGENT B3 ;  /* 0x0000000000037941 */ /* 0x000fea0003800200 */
.L_x_70:
[----:B------:R2:W-:Y:S02]  /*27a0*/  STG.E desc[UR6][R8.64+-0x100], R3 ;  /* 0xffff000308007986 */ /* 0x0005e4000c101906 */
.L_x_69:
[----:B------:R-:W-:Y:S05]  /*27b0*/  BSYNC.RECONVERGENT B2 ;  /* 0x0000000000027941 */ /* 0x000fea0003800200 */
.L_x_68:
[----:B------:R-:W-:Y:S01]  /*27c0*/  IADD3 R0, P1, PT, R4, 0x20, RZ ;  /* 0x0000002004007810 */ /* 0x000fe20007f3e0ff */
[----:B------:R-:W-:Y:S03]  /*27d0*/  BSSY.RECONVERGENT B2, `(.L_x_72) ;  /* 0x0000021000027945 */ /* 0x000fe60003800200 */
[----:B------:R-:W-:Y:S01]  /*27e0*/  ISETP.GE.U32.AND P0, PT, R0, UR10, PT ;  /* 0x0000000a00007c0c */ /* 0x000fe2000bf06070 */
[----:B------:R-:W-:-:S05]  /*27f0*/  IMAD.X R0, RZ, RZ, R5, P1 ;  /* 0x000000ffff007224 */ /* 0x000fca00008e0605 */
[----:B------:R-:W-:-:S13]  /*2800*/  ISETP.GE.U32.AND.EX P0, PT, R0, UR11, PT, P0 ;  /* 0x0000000b00007c0c */ /* 0x000fda000bf06100 */
[----:B------:R-:W-:Y:S05]  /*2810*/  @P0 BRA `(.L_x_73) ;  /* 0x0000000000700947 */ /* 0x000fea0003800000 */
[----:B------:R-:W3:Y:S01]  /*2820*/  LDG.E R0, desc[UR6][R6.64+-0x80] ;  /* 0xffff800606007981 */ /* 0x000ee2000c1e1900 */
[----:B01----:R-:W-:Y:S01]  /*2830*/  MOV R11, 0x3bbb989d ;  /* 0x3bbb989d000b7802 */ /* 0x003fe20000000f00 */
[----:B------:R-:W-:Y:S01]  /*2840*/  IMAD.MOV.U32 R10, RZ, RZ, 0x437c0000 ;  /* 0x437c0000ff0a7424 */ /* 0x000fe200078e00ff */
[----:B------:R-:W-:Y:S01]  /*2850*/  BSSY.RECONVERGENT B3, `(.L_x_74) ;  /* 0x0000017000037945 */ /* 0x000fe20003800200 */
[----:B--2---:R-:W3:Y:S04]  /*2860*/  LDS R3, [R2] ;  /* 0x0000000002037984 */ /* 0x004ee80000000800 */
[----:B------:R-:W0:Y:S01]  /*2870*/  LDS R13, [R2+0x80] ;  /* 0x00008000020d7984 */ /* 0x000e220000000800 */
[----:B---3--:R-:W-:-:S04]  /*2880*/  FADD R0, R0, -R3 ;  /* 0x8000000300007221 */ /* 0x008fc80000000000 */
[----:B------:R-:W-:-:S04]  /*2890*/  FFMA.SAT R3, R0, R11, 0.5 ;  /* 0x3f00000000037423 */ /* 0x000fc8000000200b */
[----:B------:R-:W-:Y:S02]  /*28a0*/  FFMA.RM R3, R3, R10, 12582913 ;  /* 0x4b40000103037423 */ /* 0x000fe4000000400a */
[----:B0-----:R-:W0:Y:S02]  /*28b0*/  MUFU.RCP R10, R13 ;  /* 0x0000000d000a7308 */ /* 0x001e240000001000 */
[----:B------:R-:W-:-:S04]  /*28c0*/  FADD R11, R3, -12583039 ;  /* 0xcb40007f030b7421 */ /* 0x000fc80000000000 */
[----:B------:R-:W-:-:S04]  /*28d0*/  FFMA R11, R0, 1.4426950216293334961, -R11 ;  /* 0x3fb8aa3b000b7823 */ /* 0x000fc8000000080b */
[----:B------:R-:W-:Y:S01]  /*28e0*/  FFMA R11, R0, 1.925963033500011079e-08, R11 ;  /* 0x32a57060000b7823 */ /* 0x000fe2000000000b */
[----:B------:R-:W-:-:S05]  /*28f0*/  SHF.L.U32 R0, R3, 0x17, RZ ;  /* 0x0000001703007819 */ /* 0x000fca00000006ff */
        /* <DEDUP_REMOVED lines=9> */
[----:B------:R-:W-:Y:S01]  /*2990*/  IMAD.MOV.U32 R3, RZ, RZ, R13 ;  /* 0x000000ffff037224 */ /* 0x000fe200078e000d */
[----:B------:R-:W-:-:S07]  /*29a0*/  MOV R10, 0x29c0 ;  /* 0x000029c0000a7802 */ /* 0x000fce0000000f00 */
[----:B------:R-:W-:Y:S05]  /*29b0*/  CALL.REL.NOINC `($__internal_0_$__cuda_sm3x_div_rn_noftz_f32_slowpath) ;  /* 0x00000004004c7944 */ /* 0x000fea0003c00000 */
.L_x_75:
[----:B------:R-:W-:Y:S05]  /*29c0*/  BSYNC.RECONVERGENT B3 ;  /* 0x0000000000037941 */ /* 0x000fea0003800200 */
.L_x_74:
[----:B------:R3:W-:Y:S02]  /*29d0*/  STG.E desc[UR6][R8.64+-0x80], R3 ;  /* 0xffff800308007986 */ /* 0x0007e4000c101906 */
.L_x_73:
[----:B------:R-:W-:Y:S05]  /*29e0*/  BSYNC.RECONVERGENT B2 ;  /* 0x0000000000027941 */ /* 0x000fea0003800200 */
.L_x_72:
[----:B------:R-:W-:Y:S01]  /*29f0*/  IADD3 R0, P1, PT, R4, 0x40, RZ ;  /* 0x0000004004007810 */ /* 0x000fe20007f3e0ff */
[----:B------:R-:W-:Y:S03]  /*2a00*/  BSSY.RECONVERGENT B2, `(.L_x_76) ;  /* 0x0000021000027945 */ /* 0x000fe60003800200 */
[----:B------:R-:W-:Y:S02]  /*2a10*/  ISETP.GE.U32.AND P0, PT, R0, UR10, PT ;  /* 0x0000000a00007c0c */ /* 0x000fe4000bf06070 */
[----:B------:R-:W-:-:S04]  /*2a20*/  IADD3.X R0, PT, PT, RZ, R5, RZ, P1, !PT ;  /* 0x00000005ff007210 */ /* 0x000fc80000ffe4ff */
[----:B------:R-:W-:-:S13]  /*2a30*/  ISETP.GE.U32.AND.EX P0, PT, R0, UR11, PT, P0 ;  /* 0x0000000b00007c0c */ /* 0x000fda000bf06100 */
[----:B------:R-:W-:Y:S05]  /*2a40*/  @P0 BRA `(.L_x_77) ;  /* 0x0000000000700947 */ /* 0x000fea0003800000 */
[----:B------:R-:W4:Y:S01]  /*2a50*/  LDG.E R0, desc[UR6][R6.64] ;  /* 0x0000000606007981 */ /* 0x000f22000c1e1900 */
[----:B01----:R-:W-:Y:S02]  /*2a60*/  HFMA2 R10, -RZ, RZ, 3.7421875, 0 ;  /* 0x437c0000ff0a7431 */ /* 0x003fe400000001ff */
[----:B------:R-:W-:Y:S01]  /*2a70*/  IMAD.MOV.U32 R11, RZ, RZ, 0x3bbb989d ;  /* 0x3bbb989dff0b7424 */ /* 0x000fe200078e00ff */
[----:B------:R-:W-:Y:S01]  /*2a80*/  BSSY.RECONVERGENT B3, `(.L_x_78) ;  /* 0x0000017000037945 */ /* 0x000fe20003800200 */
[----:B--23--:R-:W4:Y:S04]  /*2a90*/  LDS R3, [R2] ;  /* 0x0000000002037984 */ /* 0x00cf280000000800 */
[----:B------:R-:W0:Y:S01]  /*2aa0*/  LDS R13, [R2+0x80] ;  /* 0x00008000020d7984 */ /* 0x000e220000000800 */
[----:B----4-:R-:W-:-:S04]  /*2ab0*/  FADD R0, R0, -R3 ;  /* 0x8000000300007221 */ /* 0x010fc80000000000 */
        /* <DEDUP_REMOVED lines=19> */
.L_x_79:
[----:B------:R-:W-:Y:S05]  /*2bf0*/  BSYNC.RECONVERGENT B3 ;  /* 0x0000000000037941 */ /* 0x000fea0003800200 */
.L_x_78:
[----:B------:R4:W-:Y:S02]  /*2c00*/  STG.E desc[UR6][R8.64], R3 ;  /* 0x0000000308007986 */ /* 0x0009e4000c101906 */
.L_x_77:
[----:B------:R-:W-:Y:S05]  /*2c10*/  BSYNC.RECONVERGENT B2 ;  /* 0x0000000000027941 */ /* 0x000fea0003800200 */
.L_x_76:
[----:B------:R-:W-:Y:S01]  /*2c20*/  IADD3 R0, P1, PT, R4, 0x60, RZ ;  /* 0x0000006004007810 */ /* 0x000fe20007f3e0ff */
[----:B------:R-:W-:Y:S03]  /*2c30*/  BSSY.RECONVERGENT B2, `(.L_x_80) ;  /* 0x0000021000027945 */ /* 0x000fe60003800200 */
[----:B------:R-:W-:Y:S01]  /*2c40*/  ISETP.GE.U32.AND P0, PT, R0, UR10, PT ;  /* 0x0000000a00007c0c */ /* 0x000fe2000bf06070 */
[----:B------:R-:W-:-:S05]  /*2c50*/  IMAD.X R0, RZ, RZ, R5, P1 ;  /* 0x000000ffff007224 */ /* 0x000fca00008e0605 */
[----:B------:R-:W-:-:S13]  /*2c60*/  ISETP.GE.U32.AND.EX P0, PT, R0, UR11, PT, P0 ;  /* 0x0000000b00007c0c */ /* 0x000fda000bf06100 */
[----:B------:R-:W-:Y:S05]  /*2c70*/  @P0 BRA `(.L_x_81) ;  /* 0x0000000000700947 */ /* 0x000fea0003800000 */
[----:B------:R-:W5:Y:S01]  /*2c80*/  LDG.E R0, desc[UR6][R6.64+0x80] ;  /* 0x0000800606007981 */ /* 0x000f62000c1e1900 */
[----:B01----:R-:W-:Y:S01]  /*2c90*/  MOV R11, 0x3bbb989d ;  /* 0x3bbb989d000b7802 */ /* 0x003fe20000000f00 */
[----:B------:R-:W-:Y:S01]  /*2ca0*/  IMAD.MOV.U32 R10, RZ, RZ, 0x437c0000 ;  /* 0x437c0000ff0a7424 */ /* 0x000fe200078e00ff */
[----:B------:R-:W-:Y:S01]  /*2cb0*/  BSSY.RECONVERGENT B3, `(.L_x_82) ;  /* 0x0000017000037945 */ /* 0x000fe20003800200 */
[----:B--234-:R-:W5:Y:S04]  /*2cc0*/  LDS R3, [R2] ;  /* 0x0000000002037984 */ /* 0x01cf680000000800 */
[----:B------:R-:W0:Y:S01]  /*2cd0*/  LDS R13, [R2+0x80] ;  /* 0x00008000020d7984 */ /* 0x000e220000000800 */
[----:B-----5:R-:W-:-:S04]  /*2ce0*/  FADD R0, R0, -R3 ;  /* 0x8000000300007221 */ /* 0x020fc80000000000 */
        /* <DEDUP_REMOVED lines=19> */
.L_x_83:
[----:B------:R-:W-:Y:S05]  /*2e20*/  BSYNC.RECONVERGENT B3 ;  /* 0x0000000000037941 */ /* 0x000fea0003800200 */
.L_x_82:
[----:B------:R0:W-:Y:S02]  /*2e30*/  STG.E desc[UR6][R8.64+0x80], R3 ;  /* 0x0000800308007986 */ /* 0x0001e4000c101906 */
.L_x_81:
[----:B------:R-:W-:Y:S05]  /*2e40*/  BSYNC.RECONVERGENT B2 ;  /* 0x0000000000027941 */ /* 0x000fea0003800200 */
.L_x_80:
[----:B------:R-:W-:Y:S02]  /*2e50*/  IADD3 R4, P0, PT, R4, 0x80, RZ ;  /* 0x0000008004047810 */ /* 0x000fe40007f1e0ff */
[----:B0-234-:R-:W-:Y:S02]  /*2e60*/  IADD3 R8, P1, PT, R8, 0x200, RZ ;  /* 0x0000020008087810 */ /* 0x01dfe40007f3e0ff */
[----:B------:R-:W-:Y:S02]  /*2e70*/  IADD3.X R5, PT, PT, RZ, R5, RZ, P0, !PT ;  /* 0x00000005ff057210 */ /* 0x000fe400007fe4ff */
[----:B------:R-:W-:Y:S01]  /*2e80*/  ISETP.GE.U32.AND P0, PT, R4, UR4, PT ;  /* 0x0000000404007c0c */ /* 0x000fe2000bf06070 */
[----:B------:R-:W-:Y:S01]  /*2e90*/  IMAD.X R9, RZ, RZ, R9, P1 ;  /* 0x000000ffff097224 */ /* 0x000fe200008e0609 */
[----:B------:R-:W-:Y:S02]  /*2ea0*/  IADD3 R0, P2, PT, R6, 0x200, RZ ;  /* 0x0000020006007810 */ /* 0x000fe40007f5e0ff */
[----:B------:R-:W-:-:S02]  /*2eb0*/  ISETP.GE.U32.AND.EX P0, PT, R5, UR5, PT, P0 ;  /* 0x0000000505007c0c */ /* 0x000fc4000bf06100 */
[----:B------:R-:W-:-:S11]  /*2ec0*/  IADD3.X R7, PT, PT, RZ, R7, RZ, P2, !PT ;  /* 0x00000007ff077210 */ /* 0x000fd600017fe4ff */
[----:B------:R-:W-:Y:S05]  /*2ed0*/  @!P0 BRA `(.L_x_84) ;  /* 0xfffffff400b08947 */ /* 0x000fea000383ffff */
[----:B------:R-:W-:Y:S05]  /*2ee0*/  EXIT ;  /* 0x000000000000794d */ /* 0x000fea0003800000 */
        .weak           $__internal_0_$__cuda_sm3x_div_rn_noftz_f32_slowpath
        .type           $__internal_0_$__cuda_sm3x_div_rn_noftz_f32_slowpath,@function
        .size           $__internal_0_$__cuda_sm3x_div_rn_noftz_f32_slowpath,(.L_x_97 - $__internal_0_$__cuda_sm3x_div_rn_noftz_f32_slowpath)
$__internal_0_$__cuda_sm3x_div_rn_noftz_f32_slowpath:
[----:B------:R-:W-:Y:S01]  /*2ef0*/  SHF.R.U32.HI R11, RZ, 0x17, R3 ;  /* 0x00000017ff0b7819 */ /* 0x000fe20000011603 */
[----:B------:R-:W-:Y:S01]  /*2f00*/  BSSY.RECONVERGENT B0, `(.L_x_85) ;  /* 0x0000062000007945 */ /* 0x000fe20003800200 */
[----:B------:R-:W-:Y:S02]  /*2f10*/  SHF.R.U32.HI R20, RZ, 0x17, R0 ;  /* 0x00000017ff147819 */ /* 0x000fe40000011600 */
[----:B------:R-:W-:Y:S02]  /*2f20*/  LOP3.LUT R11, R11, 0xff, RZ, 0xc0, !PT ;  /* 0x000000ff0b0b7812 */ /* 0x000fe400078ec0ff */
[----:B------:R-:W-:-:S03]  /*2f30*/  LOP3.LUT R20, R20, 0xff, RZ, 0xc0, !PT ;  /* 0x000000ff14147812 */ /* 0x000fc600078ec0ff */
[----:B------:R-:W-:Y:S01]  /*2f40*/  VIADD R22, R11, 0xffffffff ;  /* 0xffffffff0b167836 */ /* 0x000fe20000000000 */
[----:B------:R-:W-:-:S04]  /*2f50*/  IADD3 R21, PT, PT, R20, -0x1, RZ ;  /* 0xffffffff14157810 */ /* 0x000fc80007ffe0ff */
[----:B------:R-:W-:-:S04]  /*2f60*/  ISETP.GT.U32.AND P1, PT, R22, 0xfd, PT ;  /* 0x000000fd1600780c */ /* 0x000fc80003f24070 */
[----:B------:R-:W-:-:S13]  /*2f70*/  ISETP.GT.U32.OR P1, PT, R21, 0xfd, P1 ;  /* 0x000000fd1500780c */ /* 0x000fda0000f24470 */
[----:B------:R-:W-:Y:S01]  /*2f80*/  @!P1 IMAD.MOV.U32 R18, RZ, RZ, RZ ;  /* 0x000000ffff129224 */ /* 0x000fe200078e00ff */
[----:B------:R-:W-:Y:S06]  /*2f90*/  @!P1 BRA `(.L_x_86) ;  /* 0x00000000005c9947 */ /* 0x000fec0003800000 */
[----:B------:R-:W-:Y:S02]  /*2fa0*/  FSETP.GTU.FTZ.AND P1, PT, |R0|, +INF , PT ;  /* 0x7f8000000000780b */ /* 0x000fe40003f3c200 */
[----:B------:R-:W-:-:S04]  /*2fb0*/  FSETP.GTU.FTZ.AND P2, PT, |R3|, +INF , PT ;  /* 0x7f8000000300780b */ /* 0x000fc80003f5c200 */
[----:B------:R-:W-:-:S13]  /*2fc0*/  PLOP3.LUT P1, PT, P1, P2, PT, 0xf8, 0x8f ;  /* 0x00000000008f781c */ /* 0x000fda0000f25f70 */
[----:B------:R-:W-:Y:S05]  /*2fd0*/  @P1 BRA `(.L_x_87) ;  /* 0x00000004004c1947 */ /* 0x000fea0003800000 */
[----:B------:R-:W-:-:S13]  /*2fe0*/  LOP3.LUT P1, RZ, R3, 0x7fffffff, R0, 0xc8, !PT ;  /* 0x7fffffff03ff7812 */ /* 0x000fda000782c800 */
[----:B------:R-:W-:Y:S05]  /*2ff0*/  @!P1 BRA `(.L_x_88) ;  /* 0x00000004003c9947 */ /* 0x000fea0003800000 */
[C---:B------:R-:W-:Y:S02]  /*3000*/  FSETP.NEU.FTZ.AND P1, PT, |R0|.reuse, +INF , PT ;  /* 0x7f8000000000780b */ /* 0x040fe40003f3d200 */
[----:B------:R-:W-:Y:S02]  /*3010*/  FSETP.NEU.FTZ.AND P3, PT, |R3|, +INF , PT ;  /* 0x7f8000000300780b */ /* 0x000fe40003f7d200 */
[----:B------:R-:W-:-:S11]  /*3020*/  FSETP.NEU.FTZ.AND P2, PT, |R0|, +INF , PT ;  /* 0x7f8000000000780b */ /* 0x000fd60003f5d200 */
[----:B------:R-:W-:Y:S05]  /*3030*/  @!P3 BRA !P1, `(.L_x_88) ;  /* 0x00000004002cb947 */ /* 0x000fea0004800000 */
[----:B------:R-:W-:-:S04]  /*3040*/  LOP3.LUT P1, RZ, R0, 0x7fffffff, RZ, 0xc0, !PT ;  /* 0x7fffffff00ff7812 */ /* 0x000fc8000782c0ff */
[----:B------:R-:W-:-:S13]  /*3050*/  PLOP3.LUT P1, PT, P3, P1, PT, 0x2f, 0xf2 ;  /* 0x0000000000f2781c */ /* 0x000fda0001f22577 */
[----:B------:R-:W-:Y:S05]  /*3060*/  @P1 BRA `(.L_x_89) ;  /* 0x0000000400181947 */ /* 0x000fea0003800000 */
[----:B------:R-:W-:-:S04]  /*3070*/  LOP3.LUT P1, RZ, R3, 0x7fffffff, RZ, 0xc0, !PT ;  /* 0x7fffffff03ff7812 */ /* 0x000fc8000782c0ff */
[----:B------:R-:W-:-:S13]  /*3080*/  PLOP3.LUT P1, PT, P2, P1, PT, 0x2f, 0xf2 ;  /* 0x0000000000f2781c */ /* 0x000fda0001722577 */
[----:B------:R-:W-:Y:S05]  /*3090*/  @P1 BRA `(.L_x_90) ;  /* 0x0000000400001947 */ /* 0x000fea0003800000 */
[----:B------:R-:W-:Y:S02]  /*30a0*/  ISETP.GE.AND P1, PT, R21, RZ, PT ;  /* 0x000000ff1500720c */ /* 0x000fe40003f26270 */
[----:B------:R-:W-:-:S11]  /*30b0*/  ISETP.GE.AND P2, PT, R22, RZ, PT ;  /* 0x000000ff1600720c */ /* 0x000fd60003f46270 */
[----:B------:R-:W-:Y:S01]  /*30c0*/  @P1 MOV R18, RZ ;  /* 0x000000ff00121202 */ /* 0x000fe20000000f00 */
[----:B------:R-:W-:Y:S01]  /*30d0*/  @!P1 FFMA R0, R0, 1.84467440737095516160e+19, RZ ;  /* 0x5f80000000009823 */ /* 0x000fe200000000ff */
[----:B------:R-:W-:Y:S01]  /*30e0*/  @!P1 MOV R18, 0xffffffc0 ;  /* 0xffffffc000129802 */ /* 0x000fe20000000f00 */
[----:B------:R-:W-:-:S04]  /*30f0*/  @!P2 FFMA R3, R3, 1.84467440737095516160e+19, RZ ;  /* 0x5f8000000303a823 */ /* 0x000fc800000000ff */
[----:B------:R-:W-:-:S07]  /*3100*/  @!P2 VIADD R18, R18, 0x40 ;  /* 0x000000401212a836 */ /* 0x000fce0000000000 */
.L_x_86:
[----:B------:R-:W-:Y:S01]  /*3110*/  LEA R22, R11, 0xc0800000, 0x17 ;  /* 0xc08000000b167811 */ /* 0x000fe200078eb8ff */
[----:B------:R-:W-:Y:S01]  /*3120*/  BSSY.RECONVERGENT B1, `(.L_x_91) ;  /* 0x0000036000017945 */ /* 0x000fe20003800200 */
[----:B------:R-:W-:Y:S02]  /*3130*/  IADD3 R21, PT, PT, R20, -0x7f, RZ ;  /* 0xffffff8114157810 */ /* 0x000fe40007ffe0ff */
[----:B------:R-:W-:-:S03]  /*3140*/  IADD3 R22, PT, PT, -R22, R3, RZ ;  /* 0x0000000316167210 */ /* 0x000fc60007ffe1ff */
[C---:B------:R-:W-:Y:S01]  /*3150*/  IMAD R0, R21.reuse, -0x800000, R0 ;  /* 0xff80000015007824 */ /* 0x040fe200078e0200 */
[----:B------:R-:W0:Y:S01]  /*3160*/  MUFU.RCP R24, R22 ;  /* 0x0000001600187308 */ /* 0x000e220000001000 */
[----:B------:R-:W-:Y:S01]  /*3170*/  FADD.FTZ R23, -R22, -RZ ;  /* 0x800000ff16177221 */ /* 0x000fe20000010100 */
[----:B------:R-:W-:-:S05]  /*3180*/  IADD3 R21, PT, PT, R21, 0x7f, -R11 ;  /* 0x0000007f15157810 */ /* 0x000fca0007ffe80b */
[----:B------:R-:W-:Y:S02]  /*3190*/  IMAD.IADD R21, R21, 0x1, R18 ;  /* 0x0000000115157824 */ /* 0x000fe400078e0212 */
[----:B0-----:R-:W-:-:S04]  /*31a0*/  FFMA R3, R24, R23, 1 ;  /* 0x3f80000018037423 */ /* 0x001fc80000000017 */
[----:B------:R-:W-:-:S04]  /*31b0*/  FFMA R3, R24, R3, R24 ;  /* 0x0000000318037223 */ /* 0x000fc80000000018 */
[----:B------:R-:W-:-:S04]  /*31c0*/  FFMA R20, R0, R3, RZ ;  /* 0x0000000300147223 */ /* 0x000fc800000000ff */
[----:B------:R-:W-:-:S04]  /*31d0*/  FFMA R24, R23, R20, R0 ;  /* 0x0000001417187223 */ /* 0x000fc80000000000 */
[----:B------:R-:W-:-:S04]  /*31e0*/  FFMA R20, R3, R24, R20 ;  /* 0x0000001803147223 */ /* 0x000fc80000000014 */
[----:B------:R-:W-:-:S04]  /*31f0*/  FFMA R23, R23, R20, R0 ;  /* 0x0000001417177223 */ /* 0x000fc80000000000 */
[----:B------:R-:W-:-:S05]  /*3200*/  FFMA R0, R3, R23, R20 ;  /* 0x0000001703007223 */ /* 0x000fca0000000014 */
[----:B------:R-:W-:-:S04]  /*3210*/  SHF.R.U32.HI R11, RZ, 0x17, R0 ;  /* 0x00000017ff0b7819 */ /* 0x000fc80000011600 */
[----:B------:R-:W-:-:S04]  /*3220*/  LOP3.LUT R11, R11, 0xff, RZ, 0xc0, !PT ;  /* 0x000000ff0b0b7812 */ /* 0x000fc800078ec0ff */
[----:B------:R-:W-:-:S04]  /*3230*/  IADD3 R11, PT, PT, R11, R21, RZ ;  /* 0x000000150b0b7210 */ /* 0x000fc80007ffe0ff */
[----:B------:R-:W-:-:S04]  /*3240*/  IADD3 R18, PT, PT, R11, -0x1, RZ ;  /* 0xffffffff0b127810 */ /* 0x000fc80007ffe0ff */
[----:B------:R-:W-:-:S13]  /*3250*/  ISETP.GE.U32.AND P1, PT, R18, 0xfe, PT ;  /* 0x000000fe1200780c */ /* 0x000fda0003f26070 */
[----:B------:R-:W-:Y:S05]  /*3260*/  @!P1 BRA `(.L_x_92) ;  /* 0x0000000000809947 */ /* 0x000fea0003800000 */
[----:B------:R-:W-:-:S13]  /*3270*/  ISETP.GT.AND P1, PT, R11, 0xfe, PT ;  /* 0x000000fe0b00780c */ /* 0x000fda0003f24270 */
[----:B------:R-:W-:Y:S05]  /*3280*/  @P1 BRA `(.L_x_93) ;  /* 0x00000000006c1947 */ /* 0x000fea0003800000 */
[----:B------:R-:W-:-:S13]  /*3290*/  ISETP.GE.AND P1, PT, R11, 0x1, PT ;  /* 0x000000010b00780c */ /* 0x000fda0003f26270 */
[----:B------:R-:W-:Y:S05]  /*32a0*/  @P1 BRA `(.L_x_94) ;  /* 0x0000000000741947 */ /* 0x000fea0003800000 */
[----:B------:R-:W-:Y:S02]  /*32b0*/  ISETP.GE.AND P1, PT, R11, -0x18, PT ;  /* 0xffffffe80b00780c */ /* 0x000fe40003f26270 */
[----:B------:R-:W-:-:S11]  /*32c0*/  LOP3.LUT R0, R0, 0x80000000, RZ, 0xc0, !PT ;  /* 0x8000000000007812 */ /* 0x000fd600078ec0ff */
[----:B------:R-:W-:Y:S05]  /*32d0*/  @!P1 BRA `(.L_x_94) ;  /* 0x0000000000689947 */ /* 0x000fea0003800000 */
[-CC-:B------:R-:W-:Y:S01]  /*32e0*/  FFMA.RZ R18, R3, R23.reuse, R20.reuse ;  /* 0x0000001703127223 */ /* 0x180fe2000000c014 */
[C---:B------:R-:W-:Y:S02]  /*32f0*/  ISETP.NE.AND P3, PT, R11.reuse, RZ, PT ;  /* 0x000000ff0b00720c */ /* 0x040fe40003f65270 */
[----:B------:R-:W-:Y:S02]  /*3300*/  ISETP.NE.AND P2, PT, R11, RZ, PT ;  /* 0x000000ff0b00720c */ /* 0x000fe40003f45270 */
[----:B------:R-:W-:Y:S01]  /*3310*/  LOP3.LUT R21, R18, 0x7fffff, RZ, 0xc0, !PT ;  /* 0x007fffff12157812 */ /* 0x000fe200078ec0ff */
[CCC-:B------:R-:W-:Y:S01]  /*3320*/  FFMA.RP R18, R3.reuse, R23.reuse, R20.reuse ;  /* 0x0000001703127223 */ /* 0x1c0fe20000008014 */
[----:B------:R-:W-:Y:S01]  /*3330*/  FFMA.RM R3, R3, R23, R20 ;  /* 0x0000001703037223 */ /* 0x000fe20000004014 */
[----:B------:R-:W-:Y:S01]  /*3340*/  VIADD R20, R11, 0x20 ;  /* 0x000000200b147836 */ /* 0x000fe20000000000 */
[----:B------:R-:W-:Y:S02]  /*3350*/  LOP3.LUT R21, R21, 0x800000, RZ, 0xfc, !PT ;  /* 0x0080000015157812 */ /* 0x000fe400078efcff */
[----:B------:R-:W-:-:S02]  /*3360*/  IADD3 R11, PT, PT, -R11, RZ, RZ ;  /* 0x000000ff0b0b7210 */ /* 0x000fc40007ffe1ff */
[----:B------:R-:W-:Y:S02]  /*3370*/  SHF.L.U32 R20, R21, R20, RZ ;  /* 0x0000001415147219 */ /* 0x000fe400000006ff */
[----:B------:R-:W-:Y:S02]  /*3380*/  FSETP.NEU.FTZ.AND P1, PT, R18, R3, PT ;  /* 0x000000031200720b */ /* 0x000fe40003f3d000 */
[----:B------:R-:W-:Y:S02]  /*3390*/  SEL R18, R11, RZ, P3 ;  /* 0x000000ff0b127207 */ /* 0x000fe40001800000 */
[----:B------:R-:W-:Y:S02]  /*33a0*/  ISETP.NE.AND P2, PT, R20, RZ, P2 ;  /* 0x000000ff1400720c */ /* 0x000fe40001745270 */
[----:B------:R-:W-:Y:S02]  /*33b0*/  SHF.R.U32.HI R18, RZ, R18, R21 ;  /* 0x00000012ff127219 */ /* 0x000fe40000011615 */
[----:B------:R-:W-:-:S02]  /*33c0*/  PLOP3.LUT P1, PT, P1, P2, PT, 0xf8, 0x8f ;  /* 0x00000000008f781c */ /* 0x000fc40000f25f70 */
[----:B------:R-:W-:Y:S02]  /*33d0*/  SHF.R.U32.HI R20, RZ, 0x1, R18 ;  /* 0x00000001ff147819 */ /* 0x000fe40000011612 */
[----:B------:R-:W-:-:S04]  /*33e0*/  SEL R3, RZ, 0x1, !P1 ;  /* 0x00000001ff037807 */ /* 0x000fc80004800000 */
[----:B------:R-:W-:-:S04]  /*33f0*/  LOP3.LUT R3, R3, 0x1, R20, 0xf8, !PT ;  /* 0x0000000103037812 */ /* 0x000fc800078ef814 */
[----:B------:R-:W-:-:S04]  /*3400*/  LOP3.LUT R3, R3, R18, RZ, 0xc0, !PT ;  /* 0x0000001203037212 */ /* 0x000fc800078ec0ff */
[----:B------:R-:W-:-:S04]  /*3410*/  IADD3 R3, PT, PT, R20, R3, RZ ;  /* 0x0000000314037210 */ /* 0x000fc80007ffe0ff */
[----:B------:R-:W-:Y:S01]  /*3420*/  LOP3.LUT R0, R3, R0, RZ, 0xfc, !PT ;  /* 0x0000000003007212 */ /* 0x000fe200078efcff */
[----:B------:R-:W-:Y:S06]  /*3430*/  BRA `(.L_x_94) ;  /* 0x0000000000107947 */ /* 0x000fec0003800000 */
.L_x_93:
[----:B------:R-:W-:-:S04]  /*3440*/  LOP3.LUT R0, R0, 0x80000000, RZ, 0xc0, !PT ;  /* 0x8000000000007812 */ /* 0x000fc800078ec0ff */
[----:B------:R-:W-:Y:S01]  /*3450*/  LOP3.LUT R0, R0, 0x7f800000, RZ, 0xfc, !PT ;  /* 0x7f80000000007812 */ /* 0x000fe200078efcff */
[----:B------:R-:W-:Y:S06]  /*3460*/  BRA `(.L_x_94) ;  /* 0x0000000000047947 */ /* 0x000fec0003800000 */
.L_x_92:
[----:B------:R-:W-:-:S07]  /*3470*/  IMAD R0, R21, 0x800000, R0 ;  /* 0x0080000015007824 */ /* 0x000fce00078e0200 */
.L_x_94:
[----:B------:R-:W-:Y:S05]  /*3480*/  BSYNC.RECONVERGENT B1 ;  /* 0x0000000000017941 */ /* 0x000fea0003800200 */
.L_x_91:
[----:B------:R-:W-:Y:S05]  /*3490*/  BRA `(.L_x_95) ;  /* 0x0000000000207947 */ /* 0x000fea0003800000 */
.L_x_90:
[----:B------:R-:W-:-:S04]  /*34a0*/  LOP3.LUT R0, R3, 0x80000000, R0, 0x48, !PT ;  /* 0x8000000003007812 */ /* 0x000fc800078e4800 */
[----:B------:R-:W-:Y:S01]  /*34b0*/  LOP3.LUT R0, R0, 0x7f800000, RZ, 0xfc, !PT ;  /* 0x7f80000000007812 */ /* 0x000fe200078efcff */
[----:B------:R-:W-:Y:S06]  /*34c0*/  BRA `(.L_x_95) ;  /* 0x0000000000147947 */ /* 0x000fec0003800000 */
.L_x_89:
[----:B------:R-:W-:Y:S01]  /*34d0*/  LOP3.LUT R0, R3, 0x80000000, R0, 0x48, !PT ;  /* 0x8000000003007812 */ /* 0x000fe200078e4800 */
[----:B------:R-:W-:Y:S06]  /*34e0*/  BRA `(.L_x_95) ;  /* 0x00000000000c7947 */ /* 0x000fec0003800000 */
.L_x_88:
[----:B------:R-:W0:Y:S01]  /*34f0*/  MUFU.RSQ R0, -QNAN ;  /* 0xffc0000000007908 */ /* 0x000e220000001400 */
[----:B------:R-:W-:Y:S05]  /*3500*/  BRA `(.L_x_95) ;  /* 0x0000000000047947 */ /* 0x000fea0003800000 */
.L_x_87:
[----:B------:R-:W-:-:S07]  /*3510*/  FADD.FTZ R0, R0, R3 ;  /* 0x0000000300007221 */ /* 0x000fce0000010000 */
.L_x_95:
[----:B------:R-:W-:Y:S05]  /*3520*/  BSYNC.RECONVERGENT B0 ;  /* 0x0000000000007941 */ /* 0x000fea0003800200 */
.L_x_85:
[----:B------:R-:W-:Y:S01]  /*3530*/  HFMA2 R11, -RZ, RZ, 0, 0 ;  /* 0x00000000ff0b7431 */ /* 0x000fe200000001ff */
[----:B0-----:R-:W-:-:S03]  /*3540*/  MOV R3, R0 ;  /* 0x0000000000037202 */ /* 0x001fc60000000f00 */
[----:B------:R-:W-:Y:S05]  /*3550*/  RET.REL.NODEC R10 `(_Z12softmax_cudaPKfPfmm) ;  /* 0xffffffc80aa87950 */ /* 0x000fea0003c3ffff */
.L_x_96:
        /* <DEDUP_REMOVED lines=10> */
.L_x_97:


//--------------------- .nv.shared._Z17softmax_cuda_gradPKfS0_Pfmm --------------------------
	.section	.nv.shared._Z17softmax_cuda_gradPKfS0_Pfmm,"aw",@nobits
	.sectionflags	@""
	.align	16
	.zero		1024


//--------------------- .nv.shared.reserved.0     --------------------------
	.section	.nv.shared.reserved.0,"aw",@nobits
	.weak		__nv_reservedSMEM_offset_0_alias
	.size		__nv_reservedSMEM_offset_0_alias, 0, 64
	.other		__nv_reservedSMEM_offset_0_alias,@"STO_CUDA_RESERVED_SHARED STV_DEFAULT"
__nv_reservedSMEM_offset_0_alias:
	.zero		0
	.zero		64


//--------------------- .nv.shared._Z12softmax_cudaPKfPfmm --------------------------
	.section	.nv.shared._Z12softmax_cudaPKfPfmm,"aw",@nobits
	.sectionflags	@""
	.align	16
	.zero		1024


//--------------------- .nv.constant0._Z17softmax_cuda_gradPKfS0_Pfmm --------------------------
	.section	.nv.constant0._Z17softmax_cuda_gradPKfS0_Pfmm,"a",@progbits
	.sectionflags	@""
	.align	4
.nv.constant0._Z17softmax_cuda_gradPKfS0_Pfmm:
	.zero		936


//--------------------- .nv.constant0._Z12softmax_cudaPKfPfmm --------------------------
	.section	.nv.constant0._Z12softmax_cudaPKfPfmm,"a",@progbits
	.sectionflags	@""
	.align	4
.nv.constant0._Z12softmax_cudaPKfPfmm:
	.zero		928


//--------------------- SYMBOLS --------------------------

	.type		.nv.reservedSmem.offset0,@object
	.size		.nv.reservedSmem.offset0,0x4
	.type		.nv.reservedSmem.cap,@object
	.size		.nv.reservedSmem.cap,0x4
